//
// Generated by NVIDIA NVVM Compiler
//
// Compiler Build ID: CL-36424714
// Cuda compilation tools, release 13.0, V13.0.88
// Based on NVVM 20.0.0
//

.version 9.0
.target sm_100
.address_size 64

	// .globl	_Z15gpu_direct_convILi8ELi4ELi6ELi6ELi24ELi28ELi20EEvPfS0_S0_iiiiii
// _ZZ15gpu_direct_convILi8ELi4ELi6ELi6ELi24ELi28ELi20EEvPfS0_S0_iiiiiiE8s_kernel has been demoted
// _ZZ15gpu_direct_convILi8ELi4ELi6ELi6ELi24ELi28ELi20EEvPfS0_S0_iiiiiiE4s_in has been demoted

.visible .entry _Z15gpu_direct_convILi8ELi4ELi6ELi6ELi24ELi28ELi20EEvPfS0_S0_iiiiii(
	.param .u64 .ptr .align 1 _Z15gpu_direct_convILi8ELi4ELi6ELi6ELi24ELi28ELi20EEvPfS0_S0_iiiiii_param_0,
	.param .u64 .ptr .align 1 _Z15gpu_direct_convILi8ELi4ELi6ELi6ELi24ELi28ELi20EEvPfS0_S0_iiiiii_param_1,
	.param .u64 .ptr .align 1 _Z15gpu_direct_convILi8ELi4ELi6ELi6ELi24ELi28ELi20EEvPfS0_S0_iiiiii_param_2,
	.param .u32 _Z15gpu_direct_convILi8ELi4ELi6ELi6ELi24ELi28ELi20EEvPfS0_S0_iiiiii_param_3,
	.param .u32 _Z15gpu_direct_convILi8ELi4ELi6ELi6ELi24ELi28ELi20EEvPfS0_S0_iiiiii_param_4,
	.param .u32 _Z15gpu_direct_convILi8ELi4ELi6ELi6ELi24ELi28ELi20EEvPfS0_S0_iiiiii_param_5,
	.param .u32 _Z15gpu_direct_convILi8ELi4ELi6ELi6ELi24ELi28ELi20EEvPfS0_S0_iiiiii_param_6,
	.param .u32 _Z15gpu_direct_convILi8ELi4ELi6ELi6ELi24ELi28ELi20EEvPfS0_S0_iiiiii_param_7,
	.param .u32 _Z15gpu_direct_convILi8ELi4ELi6ELi6ELi24ELi28ELi20EEvPfS0_S0_iiiiii_param_8
)
{
	.local .align 16 .b8 	__local_depot0[96];
	.reg .b64 	%SP;
	.reg .b64 	%SPL;
	.reg .pred 	%p<71>;
	.reg .b16 	%rs<9>;
	.reg .b32 	%r<290>;
	.reg .b32 	%f<269>;
	.reg .b64 	%rd<68>;
	// demoted variable
	.shared .align 4 .b8 _ZZ15gpu_direct_convILi8ELi4ELi6ELi6ELi24ELi28ELi20EEvPfS0_S0_iiiiiiE8s_kernel[144];
	// demoted variable
	.shared .align 4 .b8 _ZZ15gpu_direct_convILi8ELi4ELi6ELi6ELi24ELi28ELi20EEvPfS0_S0_iiiiiiE4s_in[2240];
	mov.u64 	%SPL, __local_depot0;
	ld.param.u64 	%rd24, [_Z15gpu_direct_convILi8ELi4ELi6ELi6ELi24ELi28ELi20EEvPfS0_S0_iiiiii_param_0];
	ld.param.u64 	%rd26, [_Z15gpu_direct_convILi8ELi4ELi6ELi6ELi24ELi28ELi20EEvPfS0_S0_iiiiii_param_2];
	ld.param.u32 	%r102, [_Z15gpu_direct_convILi8ELi4ELi6ELi6ELi24ELi28ELi20EEvPfS0_S0_iiiiii_param_5];
	ld.param.u32 	%r104, [_Z15gpu_direct_convILi8ELi4ELi6ELi6ELi24ELi28ELi20EEvPfS0_S0_iiiiii_param_7];
	ld.param.u32 	%r105, [_Z15gpu_direct_convILi8ELi4ELi6ELi6ELi24ELi28ELi20EEvPfS0_S0_iiiiii_param_8];
	cvta.to.global.u64 	%rd1, %rd24;
	cvta.to.global.u64 	%rd2, %rd26;
	add.u64 	%rd3, %SPL, 0;
	mov.u32 	%r1, %ctaid.y;
	mov.u32 	%r2, %ctaid.x;
	mov.u32 	%r3, %tid.y;
	mov.u32 	%r4, %tid.x;
	shl.b32 	%r106, %r3, 2;
	add.s32 	%r5, %r106, %r4;
	shr.s32 	%r107, %r104, 31;
	shr.u32 	%r108, %r107, 29;
	add.s32 	%r109, %r104, %r108;
	shr.s32 	%r110, %r109, 3;
	add.s32 	%r6, %r110, -1;
	shr.s32 	%r111, %r105, 31;
	shr.u32 	%r112, %r111, 30;
	add.s32 	%r113, %r105, %r112;
	shr.s32 	%r114, %r113, 2;
	add.s32 	%r7, %r114, -1;
	and.b32  	%r115, %r109, -8;
	sub.s32 	%r8, %r104, %r115;
	and.b32  	%r116, %r113, -4;
	sub.s32 	%r9, %r105, %r116;
	mul.lo.s32 	%r117, %r1, %r102;
	shl.b32 	%r118, %r117, 3;
	shl.b32 	%r119, %r2, 2;
	add.s32 	%r10, %r118, %r119;
	setp.eq.s32 	%p5, %r1, %r6;
	add.s32 	%r120, %r8, 13;
	selp.b32 	%r11, %r120, 13, %p5;
	setp.eq.s32 	%p6, %r2, %r7;
	add.s32 	%r121, %r9, 9;
	selp.b32 	%r12, %r121, 9, %p6;
	shr.u32 	%r122, %r12, 2;
	cvt.u16.u32 	%rs1, %r5;
	cvt.u16.u32 	%rs2, %r122;
	div.u16 	%rs3, %rs1, %rs2;
	cvt.u32.u16 	%r13, %rs3;
	mul.lo.s16 	%rs4, %rs3, %rs2;
	sub.s16 	%rs5, %rs1, %rs4;
	shl.b16 	%rs6, %rs5, 2;
	cvt.u32.u16 	%r14, %rs6;
	and.b16  	%rs7, %rs2, 255;
	div.u16 	%rs8, 32, %rs7;
	cvt.u32.u16 	%r15, %rs8;
	setp.le.u32 	%p7, %r11, %r13;
	@%p7 bra 	$L__BB0_11;
	add.s32 	%r16, %r10, %r14;
	add.s32 	%r125, %r14, 8;
	setp.gt.u32 	%p8, %r125, %r12;
	add.s32 	%r17, %r14, 4;
	setp.lt.u32 	%p9, %r17, %r12;
	and.pred  	%p1, %p8, %p9;
	sub.s32 	%r126, %r12, %r14;
	add.s32 	%r18, %r126, -5;
	and.b32  	%r19, %r12, 3;
	add.s32 	%r20, %r14, 5;
	add.s32 	%r21, %r14, 6;
	add.s32 	%r22, %r14, 7;
	mov.b32 	%r275, 0;
	not.pred 	%p10, %p1;
$L__BB0_2:
	ld.param.u32 	%r260, [_Z15gpu_direct_convILi8ELi4ELi6ELi6ELi24ELi28ELi20EEvPfS0_S0_iiiiii_param_5];
	add.s32 	%r127, %r275, %r13;
	mul.lo.s32 	%r24, %r127, %r260;
	add.s32 	%r128, %r16, %r24;
	mul.wide.s32 	%rd28, %r128, 4;
	add.s64 	%rd4, %rd1, %rd28;
	ld.global.v4.f32 	{%f67, %f68, %f69, %f70}, [%rd4];
	mov.u32 	%r129, _ZZ15gpu_direct_convILi8ELi4ELi6ELi6ELi24ELi28ELi20EEvPfS0_S0_iiiiiiE4s_in;
	mad.lo.s32 	%r25, %r127, 80, %r129;
	shl.b32 	%r130, %r14, 2;
	add.s32 	%r26, %r25, %r130;
	st.shared.f32 	[%r26], %f67;
	st.shared.f32 	[%r26+4], %f68;
	st.shared.f32 	[%r26+8], %f69;
	st.shared.f32 	[%r26+12], %f70;
	@%p10 bra 	$L__BB0_10;
	setp.eq.s32 	%p11, %r19, 0;
	mov.u32 	%r276, %r17;
	@%p11 bra 	$L__BB0_7;
	setp.eq.s32 	%p12, %r19, 1;
	ld.global.f32 	%f71, [%rd4+16];
	st.shared.f32 	[%r26+16], %f71;
	mov.u32 	%r276, %r20;
	@%p12 bra 	$L__BB0_7;
	setp.eq.s32 	%p13, %r19, 2;
	ld.global.f32 	%f72, [%rd4+20];
	st.shared.f32 	[%r26+20], %f72;
	mov.u32 	%r276, %r21;
	@%p13 bra 	$L__BB0_7;
	ld.global.f32 	%f73, [%rd4+24];
	st.shared.f32 	[%r26+24], %f73;
	mov.u32 	%r276, %r22;
$L__BB0_7:
	setp.lt.u32 	%p14, %r18, 3;
	@%p14 bra 	$L__BB0_10;
	add.s32 	%r28, %r24, %r10;
$L__BB0_9:
	add.s32 	%r131, %r28, %r276;
	mul.wide.s32 	%rd29, %r131, 4;
	add.s64 	%rd30, %rd1, %rd29;
	ld.global.f32 	%f74, [%rd30];
	shl.b32 	%r132, %r276, 2;
	add.s32 	%r133, %r25, %r132;
	st.shared.f32 	[%r133], %f74;
	ld.global.f32 	%f75, [%rd30+4];
	st.shared.f32 	[%r133+4], %f75;
	ld.global.f32 	%f76, [%rd30+8];
	st.shared.f32 	[%r133+8], %f76;
	ld.global.f32 	%f77, [%rd30+12];
	st.shared.f32 	[%r133+12], %f77;
	add.s32 	%r276, %r276, 4;
	setp.lt.s32 	%p15, %r276, %r12;
	@%p15 bra 	$L__BB0_9;
$L__BB0_10:
	add.s32 	%r275, %r275, %r15;
	setp.lt.s32 	%p16, %r275, %r11;
	@%p16 bra 	$L__BB0_2;
$L__BB0_11:
	setp.eq.s32 	%p17, %r4, 0;
	setp.lt.u32 	%p18, %r3, 6;
	and.pred  	%p2, %p17, %p18;
	mov.u32 	%r135, _ZZ15gpu_direct_convILi8ELi4ELi6ELi6ELi24ELi28ELi20EEvPfS0_S0_iiiiiiE8s_kernel;
	mad.lo.s32 	%r32, %r3, 24, %r135;
	not.pred 	%p19, %p2;
	@%p19 bra 	$L__BB0_13;
	mul.lo.s32 	%r136, %r3, 6;
	mul.wide.u32 	%rd31, %r136, 4;
	add.s64 	%rd32, %rd2, %rd31;
	ld.global.f32 	%f78, [%rd32];
	st.shared.f32 	[%r32], %f78;
	ld.global.f32 	%f79, [%rd32+4];
	st.shared.f32 	[%r32+4], %f79;
	ld.global.f32 	%f80, [%rd32+8];
	st.shared.f32 	[%r32+8], %f80;
	ld.global.f32 	%f81, [%rd32+12];
	st.shared.f32 	[%r32+12], %f81;
	ld.global.f32 	%f82, [%rd32+16];
	st.shared.f32 	[%r32+16], %f82;
	ld.global.f32 	%f83, [%rd32+20];
	st.shared.f32 	[%r32+20], %f83;
$L__BB0_13:
	ld.param.u32 	%r264, [_Z15gpu_direct_convILi8ELi4ELi6ELi6ELi24ELi28ELi20EEvPfS0_S0_iiiiii_param_6];
	setp.eq.s32 	%p20, %r2, %r7;
	setp.eq.s32 	%p21, %r1, %r6;
	bar.sync 	0;
	add.s32 	%r137, %r8, 8;
	selp.b32 	%r33, %r137, 8, %p21;
	add.s32 	%r138, %r9, 4;
	selp.b32 	%r34, %r138, 4, %p20;
	shr.u32 	%r139, %r34, 1;
	div.u32 	%r35, %r5, %r139;
	mul.lo.s32 	%r140, %r35, %r139;
	sub.s32 	%r141, %r5, %r140;
	shl.b32 	%r36, %r141, 1;
	div.u32 	%r37, 32, %r139;
	setp.lt.s32 	%p22, %r264, 1;
	@%p22 bra 	$L__BB0_72;
	add.s32 	%r144, %r36, 4;
	setp.gt.s32 	%p23, %r144, %r34;
	add.s32 	%r145, %r36, 2;
	setp.lt.s32 	%p24, %r145, %r34;
	and.pred  	%p3, %p23, %p24;
	sub.s32 	%r147, %r33, %r35;
	min.s32 	%r38, %r33, %r147;
	add.s32 	%r149, %r14, 8;
	setp.gt.s32 	%p25, %r149, %r12;
	add.s32 	%r150, %r14, 4;
	setp.gt.s32 	%p26, %r12, %r150;
	and.pred  	%p4, %p25, %p26;
	max.s32 	%r151, %r38, %r37;
	setp.lt.s32 	%p27, %r37, %r38;
	selp.u32 	%r152, 1, 0, %p27;
	add.s32 	%r153, %r37, %r152;
	sub.s32 	%r39, %r151, %r153;
	max.u32 	%r40, %r37, 1;
	mov.b32 	%r278, 0;
	not.pred 	%p30, %p3;
	not.pred 	%p34, %p4;
	div.u32 	%r210, %r39, %r40;
	bra.uni 	$L__BB0_16;
$L__BB0_15:
	ld.param.u32 	%r266, [_Z15gpu_direct_convILi8ELi4ELi6ELi6ELi24ELi28ELi20EEvPfS0_S0_iiiiii_param_6];
	setp.eq.s32 	%p70, %r278, %r266;
	@%p70 bra 	$L__BB0_72;
$L__BB0_16:
	mov.u32 	%r41, %r278;
	ld.param.u32 	%r254, [_Z15gpu_direct_convILi8ELi4ELi6ELi6ELi24ELi28ELi20EEvPfS0_S0_iiiiii_param_3];
	setp.lt.s32 	%p28, %r254, 1;
	mov.f32 	%f84, 0f00000000;
	st.local.v4.f32 	[%rd3], {%f84, %f84, %f84, %f84};
	st.local.v4.f32 	[%rd3+16], {%f84, %f84, %f84, %f84};
	st.local.v4.f32 	[%rd3+32], {%f84, %f84, %f84, %f84};
	st.local.v4.f32 	[%rd3+48], {%f84, %f84, %f84, %f84};
	st.local.v4.f32 	[%rd3+64], {%f84, %f84, %f84, %f84};
	st.local.v4.f32 	[%rd3+80], {%f84, %f84, %f84, %f84};
	@%p28 bra 	$L__BB0_38;
	mov.b32 	%r279, 0;
$L__BB0_18:
	setp.le.s32 	%p29, %r33, %r35;
	@%p29 bra 	$L__BB0_23;
	ld.shared.f32 	%f1, [_ZZ15gpu_direct_convILi8ELi4ELi6ELi6ELi24ELi28ELi20EEvPfS0_S0_iiiiiiE8s_kernel];
	ld.shared.f32 	%f2, [_ZZ15gpu_direct_convILi8ELi4ELi6ELi6ELi24ELi28ELi20EEvPfS0_S0_iiiiiiE8s_kernel+4];
	ld.shared.f32 	%f3, [_ZZ15gpu_direct_convILi8ELi4ELi6ELi6ELi24ELi28ELi20EEvPfS0_S0_iiiiiiE8s_kernel+8];
	ld.shared.f32 	%f4, [_ZZ15gpu_direct_convILi8ELi4ELi6ELi6ELi24ELi28ELi20EEvPfS0_S0_iiiiiiE8s_kernel+12];
	ld.shared.f32 	%f5, [_ZZ15gpu_direct_convILi8ELi4ELi6ELi6ELi24ELi28ELi20EEvPfS0_S0_iiiiiiE8s_kernel+16];
	ld.shared.f32 	%f6, [_ZZ15gpu_direct_convILi8ELi4ELi6ELi6ELi24ELi28ELi20EEvPfS0_S0_iiiiiiE8s_kernel+20];
	ld.shared.f32 	%f7, [_ZZ15gpu_direct_convILi8ELi4ELi6ELi6ELi24ELi28ELi20EEvPfS0_S0_iiiiiiE8s_kernel+24];
	ld.shared.f32 	%f8, [_ZZ15gpu_direct_convILi8ELi4ELi6ELi6ELi24ELi28ELi20EEvPfS0_S0_iiiiiiE8s_kernel+28];
	ld.shared.f32 	%f9, [_ZZ15gpu_direct_convILi8ELi4ELi6ELi6ELi24ELi28ELi20EEvPfS0_S0_iiiiiiE8s_kernel+32];
	ld.shared.f32 	%f10, [_ZZ15gpu_direct_convILi8ELi4ELi6ELi6ELi24ELi28ELi20EEvPfS0_S0_iiiiiiE8s_kernel+36];
	ld.shared.f32 	%f11, [_ZZ15gpu_direct_convILi8ELi4ELi6ELi6ELi24ELi28ELi20EEvPfS0_S0_iiiiiiE8s_kernel+40];
	ld.shared.f32 	%f12, [_ZZ15gpu_direct_convILi8ELi4ELi6ELi6ELi24ELi28ELi20EEvPfS0_S0_iiiiiiE8s_kernel+44];
	ld.shared.f32 	%f13, [_ZZ15gpu_direct_convILi8ELi4ELi6ELi6ELi24ELi28ELi20EEvPfS0_S0_iiiiiiE8s_kernel+48];
	ld.shared.f32 	%f14, [_ZZ15gpu_direct_convILi8ELi4ELi6ELi6ELi24ELi28ELi20EEvPfS0_S0_iiiiiiE8s_kernel+52];
	ld.shared.f32 	%f15, [_ZZ15gpu_direct_convILi8ELi4ELi6ELi6ELi24ELi28ELi20EEvPfS0_S0_iiiiiiE8s_kernel+56];
	ld.shared.f32 	%f16, [_ZZ15gpu_direct_convILi8ELi4ELi6ELi6ELi24ELi28ELi20EEvPfS0_S0_iiiiiiE8s_kernel+60];
	ld.shared.f32 	%f17, [_ZZ15gpu_direct_convILi8ELi4ELi6ELi6ELi24ELi28ELi20EEvPfS0_S0_iiiiiiE8s_kernel+64];
	ld.shared.f32 	%f18, [_ZZ15gpu_direct_convILi8ELi4ELi6ELi6ELi24ELi28ELi20EEvPfS0_S0_iiiiiiE8s_kernel+68];
	ld.shared.f32 	%f19, [_ZZ15gpu_direct_convILi8ELi4ELi6ELi6ELi24ELi28ELi20EEvPfS0_S0_iiiiiiE8s_kernel+72];
	ld.shared.f32 	%f20, [_ZZ15gpu_direct_convILi8ELi4ELi6ELi6ELi24ELi28ELi20EEvPfS0_S0_iiiiiiE8s_kernel+76];
	ld.shared.f32 	%f21, [_ZZ15gpu_direct_convILi8ELi4ELi6ELi6ELi24ELi28ELi20EEvPfS0_S0_iiiiiiE8s_kernel+80];
	ld.shared.f32 	%f22, [_ZZ15gpu_direct_convILi8ELi4ELi6ELi6ELi24ELi28ELi20EEvPfS0_S0_iiiiiiE8s_kernel+84];
	ld.shared.f32 	%f23, [_ZZ15gpu_direct_convILi8ELi4ELi6ELi6ELi24ELi28ELi20EEvPfS0_S0_iiiiiiE8s_kernel+88];
	ld.shared.f32 	%f24, [_ZZ15gpu_direct_convILi8ELi4ELi6ELi6ELi24ELi28ELi20EEvPfS0_S0_iiiiiiE8s_kernel+92];
	ld.shared.f32 	%f25, [_ZZ15gpu_direct_convILi8ELi4ELi6ELi6ELi24ELi28ELi20EEvPfS0_S0_iiiiiiE8s_kernel+96];
	ld.shared.f32 	%f26, [_ZZ15gpu_direct_convILi8ELi4ELi6ELi6ELi24ELi28ELi20EEvPfS0_S0_iiiiiiE8s_kernel+100];
	ld.shared.f32 	%f27, [_ZZ15gpu_direct_convILi8ELi4ELi6ELi6ELi24ELi28ELi20EEvPfS0_S0_iiiiiiE8s_kernel+104];
	ld.shared.f32 	%f28, [_ZZ15gpu_direct_convILi8ELi4ELi6ELi6ELi24ELi28ELi20EEvPfS0_S0_iiiiiiE8s_kernel+108];
	ld.shared.f32 	%f29, [_ZZ15gpu_direct_convILi8ELi4ELi6ELi6ELi24ELi28ELi20EEvPfS0_S0_iiiiiiE8s_kernel+112];
	ld.shared.f32 	%f30, [_ZZ15gpu_direct_convILi8ELi4ELi6ELi6ELi24ELi28ELi20EEvPfS0_S0_iiiiiiE8s_kernel+116];
	ld.shared.f32 	%f31, [_ZZ15gpu_direct_convILi8ELi4ELi6ELi6ELi24ELi28ELi20EEvPfS0_S0_iiiiiiE8s_kernel+120];
	ld.shared.f32 	%f32, [_ZZ15gpu_direct_convILi8ELi4ELi6ELi6ELi24ELi28ELi20EEvPfS0_S0_iiiiiiE8s_kernel+124];
	ld.shared.f32 	%f33, [_ZZ15gpu_direct_convILi8ELi4ELi6ELi6ELi24ELi28ELi20EEvPfS0_S0_iiiiiiE8s_kernel+128];
	ld.shared.f32 	%f34, [_ZZ15gpu_direct_convILi8ELi4ELi6ELi6ELi24ELi28ELi20EEvPfS0_S0_iiiiiiE8s_kernel+132];
	ld.shared.f32 	%f35, [_ZZ15gpu_direct_convILi8ELi4ELi6ELi6ELi24ELi28ELi20EEvPfS0_S0_iiiiiiE8s_kernel+136];
	mov.b32 	%r280, 0;
	ld.shared.f32 	%f36, [_ZZ15gpu_direct_convILi8ELi4ELi6ELi6ELi24ELi28ELi20EEvPfS0_S0_iiiiiiE8s_kernel+140];
$L__BB0_20:
	add.s32 	%r156, %r280, %r35;
	div.u32 	%r44, %r280, %r37;
	selp.b32 	%r157, 3, 2, %p3;
	mul.lo.s32 	%r158, %r44, %r157;
	mov.u32 	%r159, _ZZ15gpu_direct_convILi8ELi4ELi6ELi6ELi24ELi28ELi20EEvPfS0_S0_iiiiiiE4s_in;
	mad.lo.s32 	%r160, %r156, 80, %r159;
	mul.wide.u32 	%rd33, %r158, 4;
	add.s64 	%rd34, %rd3, %rd33;
	ld.local.f32 	%f85, [%rd34];
	shl.b32 	%r161, %r36, 2;
	add.s32 	%r162, %r160, %r161;
	ld.shared.f32 	%f86, [%r162];
	fma.rn.f32 	%f87, %f86, %f1, %f85;
	ld.shared.f32 	%f88, [%r162+4];
	fma.rn.f32 	%f89, %f88, %f2, %f87;
	ld.shared.f32 	%f37, [%r162+8];
	fma.rn.f32 	%f90, %f37, %f3, %f89;
	ld.shared.f32 	%f38, [%r162+12];
	fma.rn.f32 	%f91, %f38, %f4, %f90;
	ld.shared.f32 	%f39, [%r162+16];
	fma.rn.f32 	%f92, %f39, %f5, %f91;
	ld.shared.f32 	%f40, [%r162+20];
	fma.rn.f32 	%f93, %f40, %f6, %f92;
	ld.shared.f32 	%f94, [%r162+80];
	fma.rn.f32 	%f95, %f94, %f7, %f93;
	ld.shared.f32 	%f96, [%r162+84];
	fma.rn.f32 	%f97, %f96, %f8, %f95;
	ld.shared.f32 	%f41, [%r162+88];
	fma.rn.f32 	%f98, %f41, %f9, %f97;
	ld.shared.f32 	%f42, [%r162+92];
	fma.rn.f32 	%f99, %f42, %f10, %f98;
	ld.shared.f32 	%f43, [%r162+96];
	fma.rn.f32 	%f100, %f43, %f11, %f99;
	ld.shared.f32 	%f44, [%r162+100];
	fma.rn.f32 	%f101, %f44, %f12, %f100;
	ld.shared.f32 	%f102, [%r162+160];
	fma.rn.f32 	%f103, %f102, %f13, %f101;
	ld.shared.f32 	%f104, [%r162+164];
	fma.rn.f32 	%f105, %f104, %f14, %f103;
	ld.shared.f32 	%f45, [%r162+168];
	fma.rn.f32 	%f106, %f45, %f15, %f105;
	ld.shared.f32 	%f46, [%r162+172];
	fma.rn.f32 	%f107, %f46, %f16, %f106;
	ld.shared.f32 	%f47, [%r162+176];
	fma.rn.f32 	%f108, %f47, %f17, %f107;
	ld.shared.f32 	%f48, [%r162+180];
	fma.rn.f32 	%f109, %f48, %f18, %f108;
	ld.shared.f32 	%f110, [%r162+240];
	fma.rn.f32 	%f111, %f110, %f19, %f109;
	ld.shared.f32 	%f112, [%r162+244];
	fma.rn.f32 	%f113, %f112, %f20, %f111;
	ld.shared.f32 	%f49, [%r162+248];
	fma.rn.f32 	%f114, %f49, %f21, %f113;
	ld.shared.f32 	%f50, [%r162+252];
	fma.rn.f32 	%f115, %f50, %f22, %f114;
	ld.shared.f32 	%f51, [%r162+256];
	fma.rn.f32 	%f116, %f51, %f23, %f115;
	ld.shared.f32 	%f52, [%r162+260];
	fma.rn.f32 	%f117, %f52, %f24, %f116;
	ld.shared.f32 	%f118, [%r162+320];
	fma.rn.f32 	%f119, %f118, %f25, %f117;
	ld.shared.f32 	%f120, [%r162+324];
	fma.rn.f32 	%f121, %f120, %f26, %f119;
	ld.shared.f32 	%f53, [%r162+328];
	fma.rn.f32 	%f122, %f53, %f27, %f121;
	ld.shared.f32 	%f54, [%r162+332];
	fma.rn.f32 	%f123, %f54, %f28, %f122;
	ld.shared.f32 	%f55, [%r162+336];
	fma.rn.f32 	%f124, %f55, %f29, %f123;
	ld.shared.f32 	%f56, [%r162+340];
	fma.rn.f32 	%f125, %f56, %f30, %f124;
	ld.shared.f32 	%f126, [%r162+400];
	fma.rn.f32 	%f127, %f126, %f31, %f125;
	ld.shared.f32 	%f128, [%r162+404];
	fma.rn.f32 	%f129, %f128, %f32, %f127;
	ld.shared.f32 	%f57, [%r162+408];
	fma.rn.f32 	%f130, %f57, %f33, %f129;
	ld.shared.f32 	%f58, [%r162+412];
	fma.rn.f32 	%f131, %f58, %f34, %f130;
	ld.shared.f32 	%f59, [%r162+416];
	fma.rn.f32 	%f132, %f59, %f35, %f131;
	ld.shared.f32 	%f60, [%r162+420];
	fma.rn.f32 	%f133, %f60, %f36, %f132;
	st.local.f32 	[%rd34], %f133;
	ld.local.f32 	%f134, [%rd34+4];
	fma.rn.f32 	%f135, %f88, %f1, %f134;
	fma.rn.f32 	%f136, %f37, %f2, %f135;
	fma.rn.f32 	%f137, %f38, %f3, %f136;
	fma.rn.f32 	%f138, %f39, %f4, %f137;
	fma.rn.f32 	%f139, %f40, %f5, %f138;
	ld.shared.f32 	%f61, [%r162+24];
	fma.rn.f32 	%f140, %f61, %f6, %f139;
	fma.rn.f32 	%f141, %f96, %f7, %f140;
	fma.rn.f32 	%f142, %f41, %f8, %f141;
	fma.rn.f32 	%f143, %f42, %f9, %f142;
	fma.rn.f32 	%f144, %f43, %f10, %f143;
	fma.rn.f32 	%f145, %f44, %f11, %f144;
	ld.shared.f32 	%f62, [%r162+104];
	fma.rn.f32 	%f146, %f62, %f12, %f145;
	fma.rn.f32 	%f147, %f104, %f13, %f146;
	fma.rn.f32 	%f148, %f45, %f14, %f147;
	fma.rn.f32 	%f149, %f46, %f15, %f148;
	fma.rn.f32 	%f150, %f47, %f16, %f149;
	fma.rn.f32 	%f151, %f48, %f17, %f150;
	ld.shared.f32 	%f63, [%r162+184];
	fma.rn.f32 	%f152, %f63, %f18, %f151;
	fma.rn.f32 	%f153, %f112, %f19, %f152;
	fma.rn.f32 	%f154, %f49, %f20, %f153;
	fma.rn.f32 	%f155, %f50, %f21, %f154;
	fma.rn.f32 	%f156, %f51, %f22, %f155;
	fma.rn.f32 	%f157, %f52, %f23, %f156;
	ld.shared.f32 	%f64, [%r162+264];
	fma.rn.f32 	%f158, %f64, %f24, %f157;
	fma.rn.f32 	%f159, %f120, %f25, %f158;
	fma.rn.f32 	%f160, %f53, %f26, %f159;
	fma.rn.f32 	%f161, %f54, %f27, %f160;
	fma.rn.f32 	%f162, %f55, %f28, %f161;
	fma.rn.f32 	%f163, %f56, %f29, %f162;
	ld.shared.f32 	%f65, [%r162+344];
	fma.rn.f32 	%f164, %f65, %f30, %f163;
	fma.rn.f32 	%f165, %f128, %f31, %f164;
	fma.rn.f32 	%f166, %f57, %f32, %f165;
	fma.rn.f32 	%f167, %f58, %f33, %f166;
	fma.rn.f32 	%f168, %f59, %f34, %f167;
	fma.rn.f32 	%f169, %f60, %f35, %f168;
	ld.shared.f32 	%f66, [%r162+424];
	fma.rn.f32 	%f170, %f66, %f36, %f169;
	st.local.f32 	[%rd34+4], %f170;
	@%p30 bra 	$L__BB0_22;
	selp.b32 	%r163, 3, 2, %p3;
	mul.lo.s32 	%r164, %r44, %r163;
	mul.wide.u32 	%rd35, %r164, 4;
	add.s64 	%rd36, %rd3, %rd35;
	ld.local.f32 	%f171, [%rd36+8];
	fma.rn.f32 	%f172, %f37, %f1, %f171;
	fma.rn.f32 	%f173, %f38, %f2, %f172;
	fma.rn.f32 	%f174, %f39, %f3, %f173;
	fma.rn.f32 	%f175, %f40, %f4, %f174;
	fma.rn.f32 	%f176, %f61, %f5, %f175;
	add.s32 	%r165, %r280, %r35;
	mov.u32 	%r166, _ZZ15gpu_direct_convILi8ELi4ELi6ELi6ELi24ELi28ELi20EEvPfS0_S0_iiiiiiE4s_in;
	mad.lo.s32 	%r167, %r165, 80, %r166;
	shl.b32 	%r168, %r36, 2;
	add.s32 	%r169, %r167, %r168;
	ld.shared.f32 	%f177, [%r169+28];
	fma.rn.f32 	%f178, %f177, %f6, %f176;
	fma.rn.f32 	%f179, %f41, %f7, %f178;
	fma.rn.f32 	%f180, %f42, %f8, %f179;
	fma.rn.f32 	%f181, %f43, %f9, %f180;
	fma.rn.f32 	%f182, %f44, %f10, %f181;
	fma.rn.f32 	%f183, %f62, %f11, %f182;
	ld.shared.f32 	%f184, [%r169+108];
	fma.rn.f32 	%f185, %f184, %f12, %f183;
	fma.rn.f32 	%f186, %f45, %f13, %f185;
	fma.rn.f32 	%f187, %f46, %f14, %f186;
	fma.rn.f32 	%f188, %f47, %f15, %f187;
	fma.rn.f32 	%f189, %f48, %f16, %f188;
	fma.rn.f32 	%f190, %f63, %f17, %f189;
	ld.shared.f32 	%f191, [%r169+188];
	fma.rn.f32 	%f192, %f191, %f18, %f190;
	fma.rn.f32 	%f193, %f49, %f19, %f192;
	fma.rn.f32 	%f194, %f50, %f20, %f193;
	fma.rn.f32 	%f195, %f51, %f21, %f194;
	fma.rn.f32 	%f196, %f52, %f22, %f195;
	fma.rn.f32 	%f197, %f64, %f23, %f196;
	ld.shared.f32 	%f198, [%r169+268];
	fma.rn.f32 	%f199, %f198, %f24, %f197;
	fma.rn.f32 	%f200, %f53, %f25, %f199;
	fma.rn.f32 	%f201, %f54, %f26, %f200;
	fma.rn.f32 	%f202, %f55, %f27, %f201;
	fma.rn.f32 	%f203, %f56, %f28, %f202;
	fma.rn.f32 	%f204, %f65, %f29, %f203;
	ld.shared.f32 	%f205, [%r169+348];
	fma.rn.f32 	%f206, %f205, %f30, %f204;
	fma.rn.f32 	%f207, %f57, %f31, %f206;
	fma.rn.f32 	%f208, %f58, %f32, %f207;
	fma.rn.f32 	%f209, %f59, %f33, %f208;
	fma.rn.f32 	%f210, %f60, %f34, %f209;
	fma.rn.f32 	%f211, %f66, %f35, %f210;
	ld.shared.f32 	%f212, [%r169+428];
	fma.rn.f32 	%f213, %f212, %f36, %f211;
	st.local.f32 	[%rd36+8], %f213;
$L__BB0_22:
	add.s32 	%r280, %r280, %r37;
	setp.lt.s32 	%p31, %r280, %r38;
	@%p31 bra 	$L__BB0_20;
$L__BB0_23:
	ld.param.u32 	%r255, [_Z15gpu_direct_convILi8ELi4ELi6ELi6ELi24ELi28ELi20EEvPfS0_S0_iiiiii_param_3];
	add.s32 	%r170, %r255, -1;
	setp.ge.s32 	%p32, %r279, %r170;
	@%p32 bra 	$L__BB0_37;
	setp.le.u32 	%p33, %r11, %r13;
	@%p33 bra 	$L__BB0_35;
	ld.param.u32 	%r261, [_Z15gpu_direct_convILi8ELi4ELi6ELi6ELi24ELi28ELi20EEvPfS0_S0_iiiiii_param_5];
	ld.param.u32 	%r259, [_Z15gpu_direct_convILi8ELi4ELi6ELi6ELi24ELi28ELi20EEvPfS0_S0_iiiiii_param_4];
	mul.lo.s32 	%r172, %r261, %r259;
	mad.lo.s32 	%r173, %r172, %r279, %r172;
	mov.u32 	%r174, %ctaid.y;
	mul.lo.s32 	%r175, %r174, %r261;
	shl.b32 	%r176, %r175, 3;
	mov.u32 	%r177, %ctaid.x;
	shl.b32 	%r178, %r177, 2;
	add.s32 	%r179, %r176, %r178;
	add.s32 	%r46, %r173, %r179;
	add.s32 	%r180, %r179, %r14;
	add.s32 	%r47, %r180, %r173;
	mov.b32 	%r281, 0;
$L__BB0_26:
	ld.param.u32 	%r262, [_Z15gpu_direct_convILi8ELi4ELi6ELi6ELi24ELi28ELi20EEvPfS0_S0_iiiiii_param_5];
	ld.param.u64 	%rd63, [_Z15gpu_direct_convILi8ELi4ELi6ELi6ELi24ELi28ELi20EEvPfS0_S0_iiiiii_param_0];
	add.s32 	%r181, %r281, %r13;
	mul.lo.s32 	%r49, %r181, %r262;
	add.s32 	%r182, %r47, %r49;
	cvta.to.global.u64 	%rd5, %rd63;
	mul.wide.s32 	%rd37, %r182, 4;
	add.s64 	%rd6, %rd5, %rd37;
	ld.global.v4.f32 	{%f214, %f215, %f216, %f217}, [%rd6];
	mov.u32 	%r183, _ZZ15gpu_direct_convILi8ELi4ELi6ELi6ELi24ELi28ELi20EEvPfS0_S0_iiiiiiE4s_in;
	mad.lo.s32 	%r50, %r181, 80, %r183;
	shl.b32 	%r184, %r14, 2;
	add.s32 	%r51, %r50, %r184;
	st.shared.f32 	[%r51], %f214;
	st.shared.f32 	[%r51+4], %f215;
	st.shared.f32 	[%r51+8], %f216;
	st.shared.f32 	[%r51+12], %f217;
	@%p34 bra 	$L__BB0_34;
	add.s32 	%r282, %r14, 4;
	and.b32  	%r53, %r12, 3;
	setp.eq.s32 	%p35, %r53, 0;
	@%p35 bra 	$L__BB0_31;
	add.s32 	%r282, %r14, 5;
	setp.eq.s32 	%p36, %r53, 1;
	ld.global.f32 	%f218, [%rd6+16];
	st.shared.f32 	[%r51+16], %f218;
	@%p36 bra 	$L__BB0_31;
	add.s32 	%r282, %r14, 6;
	setp.eq.s32 	%p37, %r53, 2;
	ld.global.f32 	%f219, [%rd6+20];
	st.shared.f32 	[%r51+20], %f219;
	@%p37 bra 	$L__BB0_31;
	add.s32 	%r282, %r14, 7;
	ld.global.f32 	%f220, [%rd6+24];
	st.shared.f32 	[%r51+24], %f220;
$L__BB0_31:
	sub.s32 	%r185, %r12, %r14;
	add.s32 	%r186, %r185, -5;
	setp.lt.u32 	%p38, %r186, 3;
	@%p38 bra 	$L__BB0_34;
	add.s32 	%r58, %r49, %r46;
$L__BB0_33:
	add.s32 	%r187, %r58, %r282;
	mul.wide.s32 	%rd38, %r187, 4;
	add.s64 	%rd39, %rd5, %rd38;
	ld.global.f32 	%f221, [%rd39];
	shl.b32 	%r188, %r282, 2;
	add.s32 	%r189, %r50, %r188;
	st.shared.f32 	[%r189], %f221;
	ld.global.f32 	%f222, [%rd39+4];
	st.shared.f32 	[%r189+4], %f222;
	ld.global.f32 	%f223, [%rd39+8];
	st.shared.f32 	[%r189+8], %f223;
	ld.global.f32 	%f224, [%rd39+12];
	st.shared.f32 	[%r189+12], %f224;
	add.s32 	%r282, %r282, 4;
	setp.lt.s32 	%p39, %r282, %r12;
	@%p39 bra 	$L__BB0_33;
$L__BB0_34:
	add.s32 	%r281, %r281, %r15;
	setp.lt.s32 	%p40, %r281, %r11;
	@%p40 bra 	$L__BB0_26;
$L__BB0_35:
	@%p19 bra 	$L__BB0_37;
	ld.param.u32 	%r256, [_Z15gpu_direct_convILi8ELi4ELi6ELi6ELi24ELi28ELi20EEvPfS0_S0_iiiiii_param_3];
	ld.param.u64 	%rd66, [_Z15gpu_direct_convILi8ELi4ELi6ELi6ELi24ELi28ELi20EEvPfS0_S0_iiiiii_param_2];
	mad.lo.s32 	%r190, %r41, %r256, %r279;
	mul.lo.s32 	%r191, %r190, 36;
	mov.u32 	%r192, %tid.y;
	mad.lo.s32 	%r193, %r192, 6, %r191;
	add.s32 	%r194, %r193, 36;
	cvta.to.global.u64 	%rd40, %rd66;
	mul.wide.s32 	%rd41, %r194, 4;
	add.s64 	%rd42, %rd40, %rd41;
	ld.global.f32 	%f225, [%rd42];
	mov.u32 	%r195, _ZZ15gpu_direct_convILi8ELi4ELi6ELi6ELi24ELi28ELi20EEvPfS0_S0_iiiiiiE8s_kernel;
	mad.lo.s32 	%r196, %r192, 24, %r195;
	st.shared.f32 	[%r196], %f225;
	ld.global.f32 	%f226, [%rd42+4];
	st.shared.f32 	[%r196+4], %f226;
	ld.global.f32 	%f227, [%rd42+8];
	st.shared.f32 	[%r196+8], %f227;
	ld.global.f32 	%f228, [%rd42+12];
	st.shared.f32 	[%r196+12], %f228;
	ld.global.f32 	%f229, [%rd42+16];
	st.shared.f32 	[%r196+16], %f229;
	ld.global.f32 	%f230, [%rd42+20];
	st.shared.f32 	[%r196+20], %f230;
$L__BB0_37:
	ld.param.u32 	%r257, [_Z15gpu_direct_convILi8ELi4ELi6ELi6ELi24ELi28ELi20EEvPfS0_S0_iiiiii_param_3];
	bar.sync 	0;
	add.s32 	%r279, %r279, 1;
	setp.ne.s32 	%p42, %r279, %r257;
	@%p42 bra 	$L__BB0_18;
$L__BB0_38:
	ld.param.u32 	%r265, [_Z15gpu_direct_convILi8ELi4ELi6ELi6ELi24ELi28ELi20EEvPfS0_S0_iiiiii_param_6];
	mov.u32 	%r197, %tid.y;
	setp.gt.u32 	%p43, %r197, 5;
	mov.u32 	%r198, %tid.x;
	setp.ne.s32 	%p44, %r198, 0;
	add.s32 	%r278, %r41, 1;
	setp.ge.s32 	%p45, %r278, %r265;
	or.pred  	%p46, %p44, %p45;
	or.pred  	%p47, %p46, %p43;
	@%p47 bra 	$L__BB0_40;
	ld.param.u32 	%r258, [_Z15gpu_direct_convILi8ELi4ELi6ELi6ELi24ELi28ELi20EEvPfS0_S0_iiiiii_param_3];
	ld.param.u64 	%rd67, [_Z15gpu_direct_convILi8ELi4ELi6ELi6ELi24ELi28ELi20EEvPfS0_S0_iiiiii_param_2];
	mul.lo.s32 	%r199, %r258, %r278;
	mul.lo.s32 	%r200, %r197, 6;
	mad.lo.s32 	%r201, %r199, 36, %r200;
	cvta.to.global.u64 	%rd43, %rd67;
	mul.wide.s32 	%rd44, %r201, 4;
	add.s64 	%rd45, %rd43, %rd44;
	ld.global.f32 	%f231, [%rd45];
	mov.u32 	%r202, _ZZ15gpu_direct_convILi8ELi4ELi6ELi6ELi24ELi28ELi20EEvPfS0_S0_iiiiiiE8s_kernel;
	mad.lo.s32 	%r203, %r197, 24, %r202;
	st.shared.f32 	[%r203], %f231;
	ld.global.f32 	%f232, [%rd45+4];
	st.shared.f32 	[%r203+4], %f232;
	ld.global.f32 	%f233, [%rd45+8];
	st.shared.f32 	[%r203+8], %f233;
	ld.global.f32 	%f234, [%rd45+12];
	st.shared.f32 	[%r203+12], %f234;
	ld.global.f32 	%f235, [%rd45+16];
	st.shared.f32 	[%r203+16], %f235;
	ld.global.f32 	%f236, [%rd45+20];
	st.shared.f32 	[%r203+20], %f236;
$L__BB0_40:
	setp.le.s32 	%p48, %r33, %r35;
	bar.sync 	0;
	@%p48 bra 	$L__BB0_61;
	ld.param.u32 	%r267, [_Z15gpu_direct_convILi8ELi4ELi6ELi6ELi24ELi28ELi20EEvPfS0_S0_iiiiii_param_7];
	ld.param.u64 	%rd65, [_Z15gpu_direct_convILi8ELi4ELi6ELi6ELi24ELi28ELi20EEvPfS0_S0_iiiiii_param_1];
	selp.b32 	%r65, 3, 2, %p3;
	mov.u32 	%r205, %ctaid.x;
	shl.b32 	%r206, %r205, 2;
	add.s32 	%r66, %r36, %r206;
	cvta.to.global.u64 	%rd7, %rd65;
	mov.u32 	%r207, %ctaid.y;
	shl.b32 	%r208, %r207, 3;
	add.s32 	%r209, %r208, %r35;
	mad.lo.s32 	%r67, %r41, %r267, %r209;
	setp.lt.s32 	%p49, %r37, %r38;
	selp.u32 	%r211, 1, 0, %p49;
	add.s32 	%r212, %r210, %r211;
	add.s32 	%r68, %r212, 1;
	and.b32  	%r69, %r68, 3;
	setp.lt.u32 	%p50, %r212, 3;
	mov.b32 	%r285, 0;
	@%p50 bra 	$L__BB0_52;
	and.b32  	%r70, %r68, -4;
	mov.b32 	%r285, 0;
	mov.u32 	%r286, %r285;
$L__BB0_43:
	ld.param.u32 	%r268, [_Z15gpu_direct_convILi8ELi4ELi6ELi6ELi24ELi28ELi20EEvPfS0_S0_iiiiii_param_8];
	add.s32 	%r77, %r285, %r67;
	mad.lo.s32 	%r214, %r77, %r268, %r66;
	div.u32 	%r215, %r285, %r37;
	mul.lo.s32 	%r216, %r215, %r65;
	mul.wide.u32 	%rd46, %r216, 4;
	add.s64 	%rd14, %rd3, %rd46;
	ld.local.f32 	%f237, [%rd14];
	mul.wide.s32 	%rd47, %r214, 4;
	add.s64 	%rd15, %rd7, %rd47;
	st.global.f32 	[%rd15], %f237;
	ld.local.f32 	%f238, [%rd14+4];
	st.global.f32 	[%rd15+4], %f238;
	not.pred 	%p51, %p3;
	@%p51 bra 	$L__BB0_45;
	ld.local.f32 	%f239, [%rd14+8];
	st.global.f32 	[%rd15+8], %f239;
$L__BB0_45:
	ld.param.u32 	%r269, [_Z15gpu_direct_convILi8ELi4ELi6ELi6ELi24ELi28ELi20EEvPfS0_S0_iiiiii_param_8];
	add.s32 	%r78, %r285, %r37;
	add.s32 	%r79, %r77, %r37;
	mad.lo.s32 	%r217, %r79, %r269, %r66;
	div.u32 	%r218, %r78, %r37;
	mul.lo.s32 	%r219, %r218, %r65;
	mul.wide.u32 	%rd48, %r219, 4;
	add.s64 	%rd16, %rd3, %rd48;
	ld.local.f32 	%f240, [%rd16];
	mul.wide.s32 	%rd49, %r217, 4;
	add.s64 	%rd17, %rd7, %rd49;
	st.global.f32 	[%rd17], %f240;
	ld.local.f32 	%f241, [%rd16+4];
	st.global.f32 	[%rd17+4], %f241;
	@%p51 bra 	$L__BB0_47;
	ld.local.f32 	%f242, [%rd16+8];
	st.global.f32 	[%rd17+8], %f242;
$L__BB0_47:
	ld.param.u32 	%r270, [_Z15gpu_direct_convILi8ELi4ELi6ELi6ELi24ELi28ELi20EEvPfS0_S0_iiiiii_param_8];
	add.s32 	%r80, %r78, %r37;
	add.s32 	%r81, %r79, %r37;
	mad.lo.s32 	%r220, %r81, %r270, %r66;
	div.u32 	%r221, %r80, %r37;
	mul.lo.s32 	%r222, %r221, %r65;
	mul.wide.u32 	%rd50, %r222, 4;
	add.s64 	%rd18, %rd3, %rd50;
	ld.local.f32 	%f243, [%rd18];
	mul.wide.s32 	%rd51, %r220, 4;
	add.s64 	%rd19, %rd7, %rd51;
	st.global.f32 	[%rd19], %f243;
	ld.local.f32 	%f244, [%rd18+4];
	st.global.f32 	[%rd19+4], %f244;
	@%p51 bra 	$L__BB0_49;
	ld.local.f32 	%f245, [%rd18+8];
	st.global.f32 	[%rd19+8], %f245;
$L__BB0_49:
	ld.param.u32 	%r271, [_Z15gpu_direct_convILi8ELi4ELi6ELi6ELi24ELi28ELi20EEvPfS0_S0_iiiiii_param_8];
	add.s32 	%r82, %r80, %r37;
	add.s32 	%r223, %r81, %r37;
	mad.lo.s32 	%r224, %r223, %r271, %r66;
	div.u32 	%r225, %r82, %r37;
	mul.lo.s32 	%r226, %r225, %r65;
	mul.wide.u32 	%rd52, %r226, 4;
	add.s64 	%rd20, %rd3, %rd52;
	ld.local.f32 	%f246, [%rd20];
	mul.wide.s32 	%rd53, %r224, 4;
	add.s64 	%rd21, %rd7, %rd53;
	st.global.f32 	[%rd21], %f246;
	ld.local.f32 	%f247, [%rd20+4];
	st.global.f32 	[%rd21+4], %f247;
	@%p51 bra 	$L__BB0_51;
	ld.local.f32 	%f248, [%rd20+8];
	st.global.f32 	[%rd21+8], %f248;
$L__BB0_51:
	add.s32 	%r285, %r82, %r37;
	add.s32 	%r286, %r286, 4;
	setp.eq.s32 	%p55, %r286, %r70;
	@%p55 bra 	$L__BB0_52;
	bra.uni 	$L__BB0_43;
$L__BB0_52:
	setp.eq.s32 	%p56, %r69, 0;
	@%p56 bra 	$L__BB0_61;
	ld.param.u32 	%r272, [_Z15gpu_direct_convILi8ELi4ELi6ELi6ELi24ELi28ELi20EEvPfS0_S0_iiiiii_param_8];
	add.s32 	%r72, %r285, %r67;
	mad.lo.s32 	%r227, %r72, %r272, %r66;
	div.u32 	%r228, %r285, %r37;
	mul.lo.s32 	%r229, %r228, %r65;
	mul.wide.u32 	%rd54, %r229, 4;
	add.s64 	%rd8, %rd3, %rd54;
	ld.local.f32 	%f249, [%rd8];
	mul.wide.s32 	%rd55, %r227, 4;
	add.s64 	%rd9, %rd7, %rd55;
	st.global.f32 	[%rd9], %f249;
	ld.local.f32 	%f250, [%rd8+4];
	st.global.f32 	[%rd9+4], %f250;
	not.pred 	%p57, %p3;
	@%p57 bra 	$L__BB0_55;
	ld.local.f32 	%f251, [%rd8+8];
	st.global.f32 	[%rd9+8], %f251;
$L__BB0_55:
	add.s32 	%r73, %r285, %r37;
	setp.eq.s32 	%p58, %r69, 1;
	@%p58 bra 	$L__BB0_61;
	ld.param.u32 	%r273, [_Z15gpu_direct_convILi8ELi4ELi6ELi6ELi24ELi28ELi20EEvPfS0_S0_iiiiii_param_8];
	add.s32 	%r74, %r72, %r37;
	mad.lo.s32 	%r230, %r74, %r273, %r66;
	div.u32 	%r231, %r73, %r37;
	mul.lo.s32 	%r232, %r231, %r65;
	mul.wide.u32 	%rd56, %r232, 4;
	add.s64 	%rd10, %rd3, %rd56;
	ld.local.f32 	%f252, [%rd10];
	mul.wide.s32 	%rd57, %r230, 4;
	add.s64 	%rd11, %rd7, %rd57;
	st.global.f32 	[%rd11], %f252;
	ld.local.f32 	%f253, [%rd10+4];
	st.global.f32 	[%rd11+4], %f253;
	@%p57 bra 	$L__BB0_58;
	ld.local.f32 	%f254, [%rd10+8];
	st.global.f32 	[%rd11+8], %f254;
$L__BB0_58:
	setp.eq.s32 	%p60, %r69, 2;
	@%p60 bra 	$L__BB0_61;
	ld.param.u32 	%r274, [_Z15gpu_direct_convILi8ELi4ELi6ELi6ELi24ELi28ELi20EEvPfS0_S0_iiiiii_param_8];
	add.s32 	%r233, %r74, %r37;
	mad.lo.s32 	%r234, %r233, %r274, %r66;
	add.s32 	%r235, %r73, %r37;
	div.u32 	%r236, %r235, %r37;
	mul.lo.s32 	%r237, %r236, %r65;
	mul.wide.u32 	%rd58, %r237, 4;
	add.s64 	%rd12, %rd3, %rd58;
	ld.local.f32 	%f255, [%rd12];
	mul.wide.s32 	%rd59, %r234, 4;
	add.s64 	%rd13, %rd7, %rd59;
	st.global.f32 	[%rd13], %f255;
	ld.local.f32 	%f256, [%rd12+4];
	st.global.f32 	[%rd13+4], %f256;
	@%p57 bra 	$L__BB0_61;
	ld.local.f32 	%f257, [%rd12+8];
	st.global.f32 	[%rd13+8], %f257;
$L__BB0_61:
	setp.le.u32 	%p62, %r11, %r13;
	@%p62 bra 	$L__BB0_15;
	mov.b32 	%r287, 0;
$L__BB0_63:
	ld.param.u32 	%r263, [_Z15gpu_direct_convILi8ELi4ELi6ELi6ELi24ELi28ELi20EEvPfS0_S0_iiiiii_param_5];
	ld.param.u64 	%rd64, [_Z15gpu_direct_convILi8ELi4ELi6ELi6ELi24ELi28ELi20EEvPfS0_S0_iiiiii_param_0];
	add.s32 	%r239, %r287, %r13;
	mul.lo.s32 	%r86, %r239, %r263;
	mov.u32 	%r240, %ctaid.y;
	mul.lo.s32 	%r241, %r240, %r263;
	shl.b32 	%r242, %r241, 3;
	mov.u32 	%r243, %ctaid.x;
	shl.b32 	%r244, %r243, 2;
	add.s32 	%r87, %r242, %r244;
	add.s32 	%r245, %r87, %r14;
	add.s32 	%r246, %r245, %r86;
	cvta.to.global.u64 	%rd22, %rd64;
	mul.wide.s32 	%rd60, %r246, 4;
	add.s64 	%rd23, %rd22, %rd60;
	ld.global.v4.f32 	{%f258, %f259, %f260, %f261}, [%rd23];
	mov.u32 	%r247, _ZZ15gpu_direct_convILi8ELi4ELi6ELi6ELi24ELi28ELi20EEvPfS0_S0_iiiiiiE4s_in;
	mad.lo.s32 	%r88, %r239, 80, %r247;
	shl.b32 	%r248, %r14, 2;
	add.s32 	%r89, %r88, %r248;
	st.shared.f32 	[%r89], %f258;
	st.shared.f32 	[%r89+4], %f259;
	st.shared.f32 	[%r89+8], %f260;
	st.shared.f32 	[%r89+12], %f261;
	@%p34 bra 	$L__BB0_71;
	add.s32 	%r288, %r14, 4;
	and.b32  	%r91, %r12, 3;
	setp.eq.s32 	%p64, %r91, 0;
	@%p64 bra 	$L__BB0_68;
	add.s32 	%r288, %r14, 5;
	setp.eq.s32 	%p65, %r91, 1;
	ld.global.f32 	%f262, [%rd23+16];
	st.shared.f32 	[%r89+16], %f262;
	@%p65 bra 	$L__BB0_68;
	add.s32 	%r288, %r14, 6;
	setp.eq.s32 	%p66, %r91, 2;
	ld.global.f32 	%f263, [%rd23+20];
	st.shared.f32 	[%r89+20], %f263;
	@%p66 bra 	$L__BB0_68;
	add.s32 	%r288, %r14, 7;
	ld.global.f32 	%f264, [%rd23+24];
	st.shared.f32 	[%r89+24], %f264;
$L__BB0_68:
	sub.s32 	%r249, %r12, %r14;
	add.s32 	%r250, %r249, -5;
	setp.lt.u32 	%p67, %r250, 3;
	@%p67 bra 	$L__BB0_71;
	add.s32 	%r96, %r86, %r87;
$L__BB0_70:
	add.s32 	%r251, %r96, %r288;
	mul.wide.s32 	%rd61, %r251, 4;
	add.s64 	%rd62, %rd22, %rd61;
	ld.global.f32 	%f265, [%rd62];
	shl.b32 	%r252, %r288, 2;
	add.s32 	%r253, %r88, %r252;
	st.shared.f32 	[%r253], %f265;
	ld.global.f32 	%f266, [%rd62+4];
	st.shared.f32 	[%r253+4], %f266;
	ld.global.f32 	%f267, [%rd62+8];
	st.shared.f32 	[%r253+8], %f267;
	ld.global.f32 	%f268, [%rd62+12];
	st.shared.f32 	[%r253+12], %f268;
	add.s32 	%r288, %r288, 4;
	setp.lt.s32 	%p68, %r288, %r12;
	@%p68 bra 	$L__BB0_70;
$L__BB0_71:
	add.s32 	%r287, %r287, %r15;
	setp.lt.s32 	%p69, %r287, %r11;
	@%p69 bra 	$L__BB0_63;
	bra.uni 	$L__BB0_15;
$L__BB0_72:
	ret;

}


// ===== COMPILED SASS (sm_100) =====

	.target	sm_100

	.elftype	@"ET_EXEC"


//--------------------- .note.nv.tkinfo           --------------------------
	.section	.note.nv.tkinfo,"",@"SHT_NOTE"
	.sectionflags	@"SHF_NOTE_NV_TKINFO"
	.tkinfo
        /*0018*/ 	.word	0x00000002
        /*0030*/ 	.string	""
        /*0030*/ 	.string	"ptxas"
        /*0030*/ 	.string	"Cuda compilation tools, release 13.0, V13.0.88"
        /*0030*/ 	.string	"Build cuda_13.0.r13.0/compiler.36424714_0"
        /*0030*/ 	.string	"-arch sm_100 -m 64 "



//--------------------- .note.nv.cuinfo           --------------------------
	.section	.note.nv.cuinfo,"",@"SHT_NOTE"
	.sectionflags	@"SHF_NOTE_NV_CUINFO"
        /*0018*/ 	.short	0x0002
        /*001a*/ 	.short	0x0064
        /*001c*/ 	.short	0x0082
	.zero		2


//--------------------- .nv.info                  --------------------------
	.section	.nv.info,"",@"SHT_CUDA_INFO"
	.align	4


	//----- nvinfo : EIATTR_REGCOUNT
	.align		4
        /*0000*/ 	.byte	0x04, 0x2f
        /*0002*/ 	.short	(.L_1 - .L_0)
	.align		4
.L_0:
        /*0004*/ 	.word	index@(_Z15gpu_direct_convILi8ELi4ELi6ELi6ELi24ELi28ELi20EEvPfS0_S0_iiiiii)
        /*0008*/ 	.word	0x0000005e


	//----- nvinfo : EIATTR_FRAME_SIZE
	.align		4
.L_1:
        /*000c*/ 	.byte	0x04, 0x11
        /*000e*/ 	.short	(.L_3 - .L_2)
	.align		4
.L_2:
        /*0010*/ 	.word	index@($__internal_0_$__cuda_sm20_div_u16)
        /*0014*/ 	.word	0x00000060


	//----- nvinfo : EIATTR_FRAME_SIZE
	.align		4
.L_3:
        /*0018*/ 	.byte	0x04, 0x11
        /*001a*/ 	.short	(.L_5 - .L_4)
	.align		4
.L_4:
        /*001c*/ 	.word	index@(_Z15gpu_direct_convILi8ELi4ELi6ELi6ELi24ELi28ELi20EEvPfS0_S0_iiiiii)
        /*0020*/ 	.word	0x00000060


	//----- nvinfo : EIATTR_MIN_STACK_SIZE
	.align		4
.L_5:
        /*0024*/ 	.byte	0x04, 0x12
        /*0026*/ 	.short	(.L_7 - .L_6)
	.align		4
.L_6:
        /*0028*/ 	.word	index@(_Z15gpu_direct_convILi8ELi4ELi6ELi6ELi24ELi28ELi20EEvPfS0_S0_iiiiii)
        /*002c*/ 	.word	0x00000060
.L_7:


//--------------------- .nv.compat                --------------------------
	.section	.nv.compat,"",@"SHT_CUDA_COMPAT_INFO"
	.align	4
        /*0000*/ 	.byte	0x02, 0x09, 0x00, 0x00, 0x02, 0x02, 0x01, 0x00, 0x02, 0x05, 0x05, 0x00, 0x03, 0x07, 0x01, 0x01
        /*0010*/ 	.byte	0x02, 0x03, 0x00, 0x00, 0x02, 0x06, 0x01, 0x00, 0x04, 0x0b, 0x08, 0x00, 0x01, 0x00, 0x00, 0x00
        /*0020*/ 	.byte	0x00, 0x00, 0x00, 0x00


//--------------------- .nv.info._Z15gpu_direct_convILi8ELi4ELi6ELi6ELi24ELi28ELi20EEvPfS0_S0_iiiiii --------------------------
	.section	.nv.info._Z15gpu_direct_convILi8ELi4ELi6ELi6ELi24ELi28ELi20EEvPfS0_S0_iiiiii,"",@"SHT_CUDA_INFO"
	.sectionflags	@""
	.align	4


	//----- nvinfo : EIATTR_CUDA_API_VERSION
	.align		4
        /*0000*/ 	.byte	0x04, 0x37
        /*0002*/ 	.short	(.L_9 - .L_8)
.L_8:
        /*0004*/ 	.word	0x00000082


	//----- nvinfo : EIATTR_KPARAM_INFO
	.align		4
.L_9:
        /*0008*/ 	.byte	0x04, 0x17
        /*000a*/ 	.short	(.L_11 - .L_10)
.L_10:
        /*000c*/ 	.word	0x00000000
        /*0010*/ 	.short	0x0008
        /*0012*/ 	.short	0x002c
        /*0014*/ 	.byte	0x00, 0xf0, 0x11, 0x00


	//----- nvinfo : EIATTR_KPARAM_INFO
	.align		4
.L_11:
        /*0018*/ 	.byte	0x04, 0x17
        /*001a*/ 	.short	(.L_13 - .L_12)
.L_12:
        /*001c*/ 	.word	0x00000000
        /*0020*/ 	.short	0x0007
        /*0022*/ 	.short	0x0028
        /*0024*/ 	.byte	0x00, 0xf0, 0x11, 0x00


	//----- nvinfo : EIATTR_KPARAM_INFO
	.align		4
.L_13:
        /*0028*/ 	.byte	0x04, 0x17
        /*002a*/ 	.short	(.L_15 - .L_14)
.L_14:
        /*002c*/ 	.word	0x00000000
        /*0030*/ 	.short	0x0006
        /*0032*/ 	.short	0x0024
        /*0034*/ 	.byte	0x00, 0xf0, 0x11, 0x00


	//----- nvinfo : EIATTR_KPARAM_INFO
	.align		4
.L_15:
        /*0038*/ 	.byte	0x04, 0x17
        /*003a*/ 	.short	(.L_17 - .L_16)
.L_16:
        /*003c*/ 	.word	0x00000000
        /*0040*/ 	.short	0x0005
        /*0042*/ 	.short	0x0020
        /*0044*/ 	.byte	0x00, 0xf0, 0x11, 0x00


	//----- nvinfo : EIATTR_KPARAM_INFO
	.align		4
.L_17:
        /*0048*/ 	.byte	0x04, 0x17
        /*004a*/ 	.short	(.L_19 - .L_18)
.L_18:
        /*004c*/ 	.word	0x00000000
        /*0050*/ 	.short	0x0004
        /*0052*/ 	.short	0x001c
        /*0054*/ 	.byte	0x00, 0xf0, 0x11, 0x00


	//----- nvinfo : EIATTR_KPARAM_INFO
	.align		4
.L_19:
        /*0058*/ 	.byte	0x04, 0x17
        /*005a*/ 	.short	(.L_21 - .L_20)
.L_20:
        /*005c*/ 	.word	0x00000000
        /*0060*/ 	.short	0x0003
        /*0062*/ 	.short	0x0018
        /*0064*/ 	.byte	0x00, 0xf0, 0x11, 0x00


	//----- nvinfo : EIATTR_KPARAM_INFO
	.align		4
.L_21:
        /*0068*/ 	.byte	0x04, 0x17
        /*006a*/ 	.short	(.L_23 - .L_22)
.L_22:
        /*006c*/ 	.word	0x00000000
        /*0070*/ 	.short	0x0002
        /*0072*/ 	.short	0x0010
        /*0074*/ 	.byte	0x00, 0xf5, 0x21, 0x00


	//----- nvinfo : EIATTR_KPARAM_INFO
	.align		4
.L_23:
        /*0078*/ 	.byte	0x04, 0x17
        /*007a*/ 	.short	(.L_25 - .L_24)
.L_24:
        /*007c*/ 	.word	0x00000000
        /*0080*/ 	.short	0x0001
        /*0082*/ 	.short	0x0008
        /*0084*/ 	.byte	0x00, 0xf5, 0x21, 0x00


	//----- nvinfo : EIATTR_KPARAM_INFO
	.align		4
.L_25:
        /*0088*/ 	.byte	0x04, 0x17
        /*008a*/ 	.short	(.L_27 - .L_26)
.L_26:
        /*008c*/ 	.word	0x00000000
        /*0090*/ 	.short	0x0000
        /*0092*/ 	.short	0x0000
        /*0094*/ 	.byte	0x00, 0xf5, 0x21, 0x00


	//----- nvinfo : EIATTR_SPARSE_MMA_MASK
	.align		4
.L_27:
        /*0098*/ 	.byte	0x03, 0x50
        /*009a*/ 	.short	0x0000


	//----- nvinfo : EIATTR_MAXREG_COUNT
	.align		4
        /*009c*/ 	.byte	0x03, 0x1b
        /*009e*/ 	.short	0x00ff


	//----- nvinfo : EIATTR_NUM_BARRIERS
	.align		4
        /*00a0*/ 	.byte	0x02, 0x4c
        /*00a2*/ 	.byte	0x01
	.zero		1


	//----- nvinfo : EIATTR_MERCURY_ISA_VERSION
	.align		4
        /*00a4*/ 	.byte	0x03, 0x5f
        /*00a6*/ 	.short	0x0101


	//----- nvinfo : EIATTR_UNUSED_LOAD_BYTE_OFFSET
	.align		4
        /*00a8*/ 	.byte	0x04, 0x44
        /*00aa*/ 	.short	(.L_29 - .L_28)


	//   ....[0]....
.L_28:
        /*00ac*/ 	.word	0x00000580
        /*00b0*/ 	.word	0x00000fff


	//   ....[1]....
        /*00b4*/ 	.word	0x00002240
        /*00b8*/ 	.word	0x00000fff


	//   ....[2]....
        /*00bc*/ 	.word	0x00003c50
        /*00c0*/ 	.word	0x00000fff


	//----- nvinfo : EIATTR_VRC_CTA_INIT_COUNT
	.align		4
.L_29:
        /*00c4*/ 	.byte	0x02, 0x4a
	.zero		1
	.zero		1


	//----- nvinfo : EIATTR_EXIT_INSTR_OFFSETS
	.align		4
        /*00c8*/ 	.byte	0x04, 0x1c
        /*00ca*/ 	.short	(.L_31 - .L_30)


	//   ....[0]....
.L_30:
        /*00cc*/ 	.word	0x00000f90


	//   ....[1]....
        /*00d0*/ 	.word	0x00004350


	//----- nvinfo : EIATTR_CRS_STACK_SIZE
	.align		4
.L_31:
        /*00d4*/ 	.byte	0x04, 0x1e
        /*00d6*/ 	.short	(.L_33 - .L_32)
.L_32:
        /*00d8*/ 	.word	0x00000000


	//----- nvinfo : EIATTR_CBANK_PARAM_SIZE
	.align		4
.L_33:
        /*00dc*/ 	.byte	0x03, 0x19
        /*00de*/ 	.short	0x0030


	//----- nvinfo : EIATTR_PARAM_CBANK
	.align		4
        /*00e0*/ 	.byte	0x04, 0x0a
        /*00e2*/ 	.short	(.L_35 - .L_34)
	.align		4
.L_34:
        /*00e4*/ 	.word	index@(.nv.constant0._Z15gpu_direct_convILi8ELi4ELi6ELi6ELi24ELi28ELi20EEvPfS0_S0_iiiiii)
        /*00e8*/ 	.short	0x0380
        /*00ea*/ 	.short	0x0030


	//----- nvinfo : EIATTR_SW_WAR
	.align		4
.L_35:
        /*00ec*/ 	.byte	0x04, 0x36
        /*00ee*/ 	.short	(.L_37 - .L_36)
.L_36:
        /*00f0*/ 	.word	0x00000008
.L_37:


//--------------------- .nv.callgraph             --------------------------
	.section	.nv.callgraph,"",@"SHT_CUDA_CALLGRAPH"
	.align	4
	.sectionentsize	8
	.align		4
        /*0000*/ 	.word	0x00000000
	.align		4
        /*0004*/ 	.word	0xffffffff
	.align		4
        /*0008*/ 	.word	0x00000000
	.align		4
        /*000c*/ 	.word	0xfffffffe
	.align		4
        /*0010*/ 	.word	0x00000000
	.align		4
        /*0014*/ 	.word	0xfffffffd
	.align		4
        /*0018*/ 	.word	0x00000000
	.align		4
        /*001c*/ 	.word	0xfffffffc


//--------------------- .text._Z15gpu_direct_convILi8ELi4ELi6ELi6ELi24ELi28ELi20EEvPfS0_S0_iiiiii --------------------------
	.section	.text._Z15gpu_direct_convILi8ELi4ELi6ELi6ELi24ELi28ELi20EEvPfS0_S0_iiiiii,"ax",@progbits
	.align	128
        .global         _Z15gpu_direct_convILi8ELi4ELi6ELi6ELi24ELi28ELi20EEvPfS0_S0_iiiiii
        .type           _Z15gpu_direct_convILi8ELi4ELi6ELi6ELi24ELi28ELi20EEvPfS0_S0_iiiiii,@function
        .size           _Z15gpu_direct_convILi8ELi4ELi6ELi6ELi24ELi28ELi20EEvPfS0_S0_iiiiii,(.L_x_51 - _Z15gpu_direct_convILi8ELi4ELi6ELi6ELi24ELi28ELi20EEvPfS0_S0_iiiiii)
        .other          _Z15gpu_direct_convILi8ELi4ELi6ELi6ELi24ELi28ELi20EEvPfS0_S0_iiiiii,@"STO_CUDA_ENTRY STV_DEFAULT"
_Z15gpu_direct_convILi8ELi4ELi6ELi6ELi24ELi28ELi20EEvPfS0_S0_iiiiii:
.text._Z15gpu_direct_convILi8ELi4ELi6ELi6ELi24ELi28ELi20EEvPfS0_S0_iiiiii:
[----:B------:R-:W0:Y:S01]  /*0000*/  LDC R1, c[0x0][0x37c] ;  /* 0x0000df00ff017b82 */ /* 0x000e220000000800 */
[----:B------:R-:W1:Y:S07]  /*0010*/  LDCU.64 UR8, c[0x0][0x3a8] ;  /* 0x00007500ff0877ac */ /* 0x000e6e0008000a00 */
[----:B------:R-:W2:Y:S01]  /*0020*/  S2UR UR19, SR_CTAID.Y ;  /* 0x00000000001379c3 */ /* 0x000ea20000002600 */
[----:B------:R-:W3:Y:S01]  /*0030*/  S2R R4, SR_TID.Y ;  /* 0x0000000000047919 */ /* 0x000ee20000002200 */
[----:B0-----:R-:W-:Y:S01]  /*0040*/  IADD3 R1, PT, PT, R1, -0x60, RZ ;  /* 0xffffffa001017810 */ /* 0x001fe20007ffe0ff */
[----:B------:R-:W2:Y:S01]  /*0050*/  LDCU UR10, c[0x0][0x3a0] ;  /* 0x00007400ff0a77ac */ /* 0x000ea20008000800 */
[----:B------:R-:W-:Y:S01]  /*0060*/  MOV R12, 0x240 ;  /* 0x00000240000c7802 */ /* 0x000fe20000000f00 */
[----:B------:R-:W3:Y:S01]  /*0070*/  S2R R9, SR_TID.X ;  /* 0x0000000000097919 */ /* 0x000ee20000002100 */
[----:B------:R-:W-:Y:S01]  /*0080*/  R2UR UR21, R1 ;  /* 0x00000000011572ca */ /* 0x000fe200000e0000 */
[----:B------:R-:W0:Y:S01]  /*0090*/  LDCU.64 UR16, c[0x0][0x358] ;  /* 0x00006b00ff1077ac */ /* 0x000e220008000a00 */
[----:B------:R-:W4:Y:S01]  /*00a0*/  S2UR UR20, SR_CTAID.X ;  /* 0x00000000001479c3 */ /* 0x000f220000002500 */
[----:B-1----:R-:W-:-:S02]  /*00b0*/  USHF.R.S32.HI UR5, URZ, 0x1f, UR9 ;  /* 0x0000001fff057899 */ /* 0x002fc40008011409 */
[----:B------:R-:W-:Y:S02]  /*00c0*/  USHF.R.S32.HI UR4, URZ, 0x1f, UR8 ;  /* 0x0000001fff047899 */ /* 0x000fe40008011408 */
[----:B------:R-:W-:Y:S02]  /*00d0*/  ULEA.HI UR5, UR5, UR9, URZ, 0x2 ;  /* 0x0000000905057291 */ /* 0x000fe4000f8f10ff */
[----:B------:R-:W-:Y:S02]  /*00e0*/  ULEA.HI UR4, UR4, UR8, URZ, 0x3 ;  /* 0x0000000804047291 */ /* 0x000fe4000f8f18ff */
[----:B------:R-:W-:Y:S02]  /*00f0*/  ULOP3.LUT UR7, UR5, 0xfffffffc, URZ, 0xc0, !UPT ;  /* 0xfffffffc05077892 */ /* 0x000fe4000f8ec0ff */
[----:B------:R-:W-:Y:S02]  /*0100*/  ULOP3.LUT UR6, UR4, 0xfffffff8, URZ, 0xc0, !UPT ;  /* 0xfffffff804067892 */ /* 0x000fe4000f8ec0ff */
[----:B------:R-:W-:-:S02]  /*0110*/  UIADD3 UR9, UPT, UPT, -UR7, UR9, URZ ;  /* 0x0000000907097290 */ /* 0x000fc4000fffe1ff */
[----:B------:R-:W-:Y:S02]  /*0120*/  ULEA.HI.SX32 UR7, UR5, 0xffffffff, 0x1e ;  /* 0xffffffff05077891 */ /* 0x000fe4000f8ff2ff */
[----:B--2---:R-:W-:Y:S02]  /*0130*/  UIMAD UR5, UR19, UR10, URZ ;  /* 0x0000000a130572a4 */ /* 0x004fe4000f8e02ff */
[----:B----4-:R-:W-:Y:S02]  /*0140*/  UISETP.NE.AND UP0, UPT, UR20, UR7, UPT ;  /* 0x000000071400728c */ /* 0x010fe4000bf05270 */
[----:B------:R-:W-:Y:S01]  /*0150*/  UIADD3 UR10, UPT, UPT, UR9, 0x9, URZ ;  /* 0x00000009090a7890 */ /* 0x000fe2000fffe0ff */
[----:B---3--:R-:W-:Y:S01]  /*0160*/  IMAD R5, R4, 0x4, R9 ;  /* 0x0000000404057824 */ /* 0x008fe200078e0209 */
[----:B------:R-:W-:Y:S02]  /*0170*/  ULEA UR5, UR5, UR20, 0x1 ;  /* 0x0000001405057291 */ /* 0x000fe4000f8e08ff */
[----:B------:R-:W-:-:S02]  /*0180*/  USEL UR12, UR10, 0x9, !UP0 ;  /* 0x000000090a0c7887 */ /* 0x000fc4000c000000 */
[----:B------:R-:W-:Y:S01]  /*0190*/  USHF.L.U32 UR10, UR5, 0x2, URZ ;  /* 0x00000002050a7899 */ /* 0x000fe200080006ff */
[----:B------:R-:W-:Y:S01]  /*01a0*/  LOP3.LUT R10, R5, 0xffff, RZ, 0xc0, !PT ;  /* 0x0000ffff050a7812 */ /* 0x000fe200078ec0ff */
[----:B------:R-:W-:Y:S02]  /*01b0*/  USHF.R.U32.HI UR5, URZ, 0x2, UR12 ;  /* 0x00000002ff057899 */ /* 0x000fe4000801160c */
[----:B------:R-:W-:Y:S02]  /*01c0*/  UIADD3 UR8, UPT, UPT, -UR6, UR8, URZ ;  /* 0x0000000806087290 */ /* 0x000fe4000fffe1ff */
[----:B------:R-:W-:Y:S02]  /*01d0*/  ULOP3.LUT UR13, UR5, 0xffff, URZ, 0xc0, !UPT ;  /* 0x0000ffff050d7892 */ /* 0x000fe4000f8ec0ff */
[----:B------:R-:W-:Y:S02]  /*01e0*/  ULEA.HI.SX32 UR6, UR4, 0xffffffff, 0x1d ;  /* 0xffffffff04067891 */ /* 0x000fe4000f8feaff */
[----:B------:R-:W-:-:S02]  /*01f0*/  UIADD3 UR4, UPT, UPT, UR8, 0xd, URZ ;  /* 0x0000000d08047890 */ /* 0x000fc4000fffe0ff */
[----:B------:R-:W-:Y:S01]  /*0200*/  UISETP.NE.AND UP0, UPT, UR19, UR6, UPT ;  /* 0x000000061300728c */ /* 0x000fe2000bf05270 */
[----:B------:R-:W-:-:S03]  /*0210*/  MOV R11, UR13 ;  /* 0x0000000d000b7c02 */ /* 0x000fc60008000f00 */
[----:B0-----:R-:W-:-:S12]  /*0220*/  USEL UR11, UR4, 0xd, !UP0 ;  /* 0x0000000d040b7887 */ /* 0x001fd8000c000000 */
[----:B------:R-:W-:Y:S05]  /*0230*/  CALL.REL.NOINC `($__internal_0_$__cuda_sm20_div_u16) ;  /* 0x00000040004c7944 */ /* 0x000fea0003c00000 */
[----:B------:R-:W-:Y:S01]  /*0240*/  UPRMT UR4, UR5, 0x9910, URZ ;  /* 0x0000991005047896 */ /* 0x000fe200080000ff */
[----:B------:R-:W-:Y:S01]  /*0250*/  PRMT R0, R11, 0x9910, RZ ;  /* 0x000099100b007816 */ /* 0x000fe200000000ff */
[----:B------:R-:W-:Y:S01]  /*0260*/  ULOP3.LUT UR5, UR5, 0xff, URZ, 0xc0, !UPT ;  /* 0x000000ff05057892 */ /* 0x000fe2000f8ec0ff */
[----:B------:R-:W-:Y:S01]  /*0270*/  HFMA2 R10, -RZ, RZ, 0, 1.9073486328125e-06 ;  /* 0x00000020ff0a7431 */ /* 0x000fe200000001ff */
[----:B------:R-:W-:Y:S02]  /*0280*/  MOV R12, 0x320 ;  /* 0x00000320000c7802 */ /* 0x000fe40000000f00 */
[----:B------:R-:W-:-:S04]  /*0290*/  IMAD R0, R0, UR4, RZ ;  /* 0x0000000400007c24 */ /* 0x000fc8000f8e02ff */
[----:B------:R-:W-:-:S05]  /*02a0*/  IMAD.MOV R0, RZ, RZ, -R0 ;  /* 0x000000ffff007224 */ /* 0x000fca00078e0a00 */
[----:B------:R-:W-:-:S04]  /*02b0*/  PRMT R0, R0, 0x7710, RZ ;  /* 0x0000771000007816 */ /* 0x000fc800000000ff */
[----:B------:R-:W-:-:S05]  /*02c0*/  IADD3 R0, PT, PT, R5, R0, RZ ;  /* 0x0000000005007210 */ /* 0x000fca0007ffe0ff */
[----:B------:R-:W-:Y:S01]  /*02d0*/  IMAD.SHL.U32 R2, R0, 0x4, RZ ;  /* 0x0000000400027824 */ /* 0x000fe200078e00ff */
[----:B------:R-:W-:Y:S01]  /*02e0*/  LOP3.LUT R0, R11, 0xffff, RZ, 0xc0, !PT ;  /* 0x0000ffff0b007812 */ /* 0x000fe200078ec0ff */
[----:B------:R-:W-:-:S03]  /*02f0*/  IMAD.U32 R11, RZ, RZ, UR5 ;  /* 0x00000005ff0b7e24 */ /* 0x000fc6000f8e00ff */
[----:B------:R-:W-:-:S07]  /*0300*/  LOP3.LUT R2, R2, 0xffff, RZ, 0xc0, !PT ;  /* 0x0000ffff02027812 */ /* 0x000fce00078ec0ff */
[----:B------:R-:W-:Y:S05]  /*0310*/  CALL.REL.NOINC `($__internal_0_$__cuda_sm20_div_u16) ;  /* 0x0000004000147944 */ /* 0x000fea0003c00000 */
[----:B------:R-:W-:Y:S01]  /*0320*/  ISETP.LT.U32.AND P0, PT, R0, UR11, PT ;  /* 0x0000000b00007c0c */ /* 0x000fe2000bf01070 */
[----:B------:R-:W-:Y:S01]  /*0330*/  BSSY.RECONVERGENT B1, `(.L_x_0) ;  /* 0x0000091000017945 */ /* 0x000fe20003800200 */
[----:B------:R-:W-:-:S11]  /*0340*/  LOP3.LUT R3, R11, 0xffff, RZ, 0xc0, !PT ;  /* 0x0000ffff0b037812 */ /* 0x000fd600078ec0ff */
[----:B------:R-:W-:Y:S05]  /*0350*/  @!P0 BRA `(.L_x_1) ;  /* 0x0000000800388947 */ /* 0x000fea0003800000 */
[----:B------:R-:W-:Y:S01]  /*0360*/  IMAD.U32 R7, RZ, RZ, UR12 ;  /* 0x0000000cff077e24 */ /* 0x000fe2000f8e00ff */
[C---:B------:R-:W-:Y:S01]  /*0370*/  IADD3 R8, PT, PT, R2.reuse, 0x4, RZ ;  /* 0x0000000402087810 */ /* 0x040fe20007ffe0ff */
[----:B------:R-:W-:Y:S01]  /*0380*/  IMAD.U32 R18, RZ, RZ, UR12 ;  /* 0x0000000cff127e24 */ /* 0x000fe2000f8e00ff */
[C---:B------:R-:W-:Y:S01]  /*0390*/  IADD3 R10, PT, PT, R2.reuse, 0x8, RZ ;  /* 0x00000008020a7810 */ /* 0x040fe20007ffe0ff */
[----:B------:R-:W-:Y:S01]  /*03a0*/  VIADD R36, R2, 0x5 ;  /* 0x0000000502247836 */ /* 0x000fe20000000000 */
[----:B------:R-:W-:Y:S01]  /*03b0*/  ISETP.GE.U32.AND P1, PT, R8, UR12, PT ;  /* 0x0000000c08007c0c */ /* 0x000fe2000bf26070 */
[----:B------:R-:W-:Y:S01]  /*03c0*/  VIADD R40, R2, 0x7 ;  /* 0x0000000702287836 */ /* 0x000fe20000000000 */
[----:B------:R-:W-:Y:S02]  /*03d0*/  IADD3 R6, PT, PT, R7, -0x5, -R2 ;  /* 0xfffffffb07067810 */ /* 0x000fe40007ffe802 */
[----:B------:R-:W-:Y:S02]  /*03e0*/  ISETP.GT.U32.AND P1, PT, R10, UR12, !P1 ;  /* 0x0000000c0a007c0c */ /* 0x000fe4000cf24070 */
[----:B------:R-:W-:-:S02]  /*03f0*/  ISETP.GE.U32.AND P2, PT, R6, 0x3, PT ;  /* 0x000000030600780c */ /* 0x000fc40003f46070 */
[C---:B------:R-:W-:Y:S02]  /*0400*/  IADD3 R34, PT, PT, R2.reuse, UR10, RZ ;  /* 0x0000000a02227c10 */ /* 0x040fe4000fffe0ff */
[----:B------:R-:W-:Y:S02]  /*0410*/  IADD3 R38, PT, PT, R2, 0x6, RZ ;  /* 0x0000000602267810 */ /* 0x000fe40007ffe0ff */
[----:B------:R-:W-:Y:S02]  /*0420*/  MOV R19, RZ ;  /* 0x000000ff00137202 */ /* 0x000fe40000000f00 */
[----:B------:R-:W-:-:S07]  /*0430*/  LOP3.LUT R18, R18, 0x3, RZ, 0xc0, !PT ;  /* 0x0000000312127812 */ /* 0x000fce00078ec0ff */
.L_x_10:
[----:B0-----:R-:W0:Y:S01]  /*0440*/  LDC R22, c[0x0][0x3a0] ;  /* 0x0000e800ff167b82 */ /* 0x001e220000000800 */
[----:B------:R-:W-:-:S07]  /*0450*/  IMAD.IADD R21, R0, 0x1, R19 ;  /* 0x0000000100157824 */ /* 0x000fce00078e0213 */
[----:B-1----:R-:W1:Y:S01]  /*0460*/  LDC.64 R6, c[0x0][0x380] ;  /* 0x0000e000ff067b82 */ /* 0x002e620000000a00 */
[----:B0--3--:R-:W-:-:S04]  /*0470*/  IMAD R11, R21, R22, R34 ;  /* 0x00000016150b7224 */ /* 0x009fc800078e0222 */
[----:B-1----:R-:W-:-:S05]  /*0480*/  IMAD.WIDE R10, R11, 0x4, R6 ;  /* 0x000000040b0a7825 */ /* 0x002fca00078e0206 */
[----:B--2---:R-:W2:Y:S01]  /*0490*/  LDG.E.128 R12, desc[UR16][R10.64] ;  /* 0x000000100a0c7981 */ /* 0x004ea2000c1e1d00 */
[----:B------:R-:W-:Y:S01]  /*04a0*/  MOV R16, 0x400 ;  /* 0x0000040000107802 */ /* 0x000fe20000000f00 */
[----:B------:R-:W-:Y:S01]  /*04b0*/  BSSY.RECONVERGENT B0, `(.L_x_2) ;  /* 0x0000077000007945 */ /* 0x000fe20003800200 */
[----:B------:R-:W-:Y:S01]  /*04c0*/  IADD3 R19, PT, PT, R3, R19, RZ ;  /* 0x0000001303137210 */ /* 0x000fe20007ffe0ff */
[----:B------:R-:W0:Y:S01]  /*04d0*/  S2R R17, SR_CgaCtaId ;  /* 0x0000000000117919 */ /* 0x000e220000008800 */
[----:B------:R-:W-:Y:S02]  /*04e0*/  IADD3 R16, PT, PT, R16, 0x90, RZ ;  /* 0x0000009010107810 */ /* 0x000fe40007ffe0ff */
[----:B------:R-:W-:Y:S02]  /*04f0*/  ISETP.GE.AND P3, PT, R19, UR11, PT ;  /* 0x0000000b13007c0c */ /* 0x000fe4000bf66270 */
[----:B0-----:R-:W-:-:S05]  /*0500*/  LEA R16, R17, R16, 0x18 ;  /* 0x0000001011107211 */ /* 0x001fca00078ec0ff */
[----:B------:R-:W-:-:S04]  /*0510*/  IMAD R53, R21, 0x50, R16 ;  /* 0x0000005015357824 */ /* 0x000fc800078e0210 */
[----:B------:R-:W-:-:S05]  /*0520*/  IMAD R17, R2, 0x4, R53 ;  /* 0x0000000402117824 */ /* 0x000fca00078e0235 */
[----:B--2---:R0:W-:Y:S01]  /*0530*/  STS.128 [R17], R12 ;  /* 0x0000000c11007388 */ /* 0x0041e20000000c00 */
[----:B------:R-:W-:Y:S05]  /*0540*/  @!P1 BRA `(.L_x_3) ;  /* 0x0000000400b49947 */ /* 0x000fea0003800000 */
[----:B------:R-:W-:Y:S01]  /*0550*/  ISETP.NE.AND P0, PT, R18, RZ, PT ;  /* 0x000000ff1200720c */ /* 0x000fe20003f05270 */
[----:B------:R-:W-:-:S12]  /*0560*/  IMAD.MOV.U32 R20, RZ, RZ, R8 ;  /* 0x000000ffff147224 */ /* 0x000fd800078e0008 */
[----:B------:R-:W-:Y:S05]  /*0570*/  @!P0 BRA `(.L_x_4) ;  /* 0x0000000000288947 */ /* 0x000fea0003800000 */
[----:B0-----:R-:W2:Y:S01]  /*0580*/  LDG.E.128 R12, desc[UR16][R10.64+0x10] ;  /* 0x000010100a0c7981 */ /* 0x001ea2000c1e1d00 */
[----:B------:R-:W-:Y:S02]  /*0590*/  ISETP.NE.AND P0, PT, R18, 0x1, PT ;  /* 0x000000011200780c */ /* 0x000fe40003f05270 */
[----:B------:R-:W-:Y:S01]  /*05a0*/  MOV R20, R36 ;  /* 0x0000002400147202 */ /* 0x000fe20000000f00 */
[----:B--2---:R1:W-:Y:S10]  /*05b0*/  STS [R17+0x10], R12 ;  /* 0x0000100c11007388 */ /* 0x0043f40000000800 */
[----:B------:R-:W-:Y:S05]  /*05c0*/  @!P0 BRA `(.L_x_4) ;  /* 0x0000000000148947 */ /* 0x000fea0003800000 */
[----:B------:R-:W-:Y:S01]  /*05d0*/  ISETP.NE.AND P0, PT, R18, 0x2, PT ;  /* 0x000000021200780c */ /* 0x000fe20003f05270 */
[----:B------:R2:W-:Y:S01]  /*05e0*/  STS [R17+0x14], R13 ;  /* 0x0000140d11007388 */ /* 0x0005e20000000800 */
[----:B------:R-:W-:-:S11]  /*05f0*/  IMAD.MOV.U32 R20, RZ, RZ, R38 ;  /* 0x000000ffff147224 */ /* 0x000fd600078e0026 */
[----:B------:R2:W-:Y:S01]  /*0600*/  @P0 STS [R17+0x18], R14 ;  /* 0x0000180e11000388 */ /* 0x0005e20000000800 */
[----:B------:R-:W-:-:S07]  /*0610*/  @P0 MOV R20, R40 ;  /* 0x0000002800140202 */ /* 0x000fce0000000f00 */
.L_x_4:
[----:B------:R-:W-:Y:S05]  /*0620*/  @!P2 BRA `(.L_x_3) ;  /* 0x00000004007ca947 */ /* 0x000fea0003800000 */
[----:B------:R-:W-:Y:S01]  /*0630*/  IADD3 R10, PT, PT, -R20, UR12, RZ ;  /* 0x0000000c140a7c10 */ /* 0x000fe2000fffe1ff */
[----:B------:R-:W-:Y:S01]  /*0640*/  BSSY.RECONVERGENT B2, `(.L_x_5) ;  /* 0x0000034000027945 */ /* 0x000fe20003800200 */
[----:B------:R-:W-:Y:S01]  /*0650*/  IMAD R55, R21, R22, UR10 ;  /* 0x0000000a15377e24 */ /* 0x000fe2000f8e0216 */
[----:B------:R-:W-:Y:S02]  /*0660*/  PLOP3.LUT P0, PT, PT, PT, PT, 0x80, 0x8 ;  /* 0x000000000008781c */ /* 0x000fe40003f0f070 */
[----:B------:R-:W-:-:S13]  /*0670*/  ISETP.GT.AND P4, PT, R10, 0xc, PT ;  /* 0x0000000c0a00780c */ /* 0x000fda0003f84270 */
[----:B------:R-:W-:Y:S05]  /*0680*/  @!P4 BRA `(.L_x_6) ;  /* 0x0000000000bcc947 */ /* 0x000fea0003800000 */
[----:B------:R-:W-:Y:S01]  /*0690*/  IMAD.U32 R51, RZ, RZ, UR12 ;  /* 0x0000000cff337e24 */ /* 0x000fe2000f8e00ff */
[----:B------:R-:W-:-:S04]  /*06a0*/  PLOP3.LUT P0, PT, PT, PT, PT, 0x8, 0x80 ;  /* 0x000000000080781c */ /* 0x000fc80003f0e170 */
[----:B------:R-:W-:-:S09]  /*06b0*/  IADD3 R51, PT, PT, R51, -0xc, RZ ;  /* 0xfffffff433337810 */ /* 0x000fd20007ffe0ff */
.L_x_7:
[C-C-:B0-----:R-:W-:Y:S01]  /*06c0*/  IMAD.IADD R11, R55.reuse, 0x1, R20.reuse ;  /* 0x00000001370b7824 */ /* 0x141fe200078e0214 */
[C-C-:B0-2---:R-:W-:Y:S02]  /*06d0*/  IADD3 R13, PT, PT, R55.reuse, 0x4, R20.reuse ;  /* 0x00000004370d7810 */ /* 0x145fe40007ffe014 */
[----:B------:R-:W-:Y:S01]  /*06e0*/  IADD3 R15, PT, PT, R55, 0x8, R20 ;  /* 0x00000008370f7810 */ /* 0x000fe20007ffe014 */
[----:B------:R-:W-:Y:S01]  /*06f0*/  IMAD.WIDE R10, R11, 0x4, R6 ;  /* 0x000000040b0a7825 */ /* 0x000fe200078e0206 */
[----:B-1----:R-:W-:-:S03]  /*0700*/  IADD3 R17, PT, PT, R55, 0xc, R20 ;  /* 0x0000000c37117810 */ /* 0x002fc60007ffe014 */
[--C-:B------:R-:W-:Y:S01]  /*0710*/  IMAD.WIDE R12, R13, 0x4, R6.reuse ;  /* 0x000000040d0c7825 */ /* 0x100fe200078e0206 */
[----:B------:R-:W2:Y:S03]  /*0720*/  LDG.E R21, desc[UR16][R10.64] ;  /* 0x000000100a157981 */ /* 0x000ea6000c1e1900 */
[--C-:B------:R-:W-:Y:S01]  /*0730*/  IMAD.WIDE R14, R15, 0x4, R6.reuse ;  /* 0x000000040f0e7825 */ /* 0x100fe200078e0206 */
[----:B------:R-:W3:Y:S03]  /*0740*/  LDG.E R23, desc[UR16][R10.64+0x4] ;  /* 0x000004100a177981 */ /* 0x000ee6000c1e1900 */
[----:B------:R-:W-:Y:S01]  /*0750*/  IMAD.WIDE R16, R17, 0x4, R6 ;  /* 0x0000000411107825 */ /* 0x000fe200078e0206 */
[----:B------:R-:W4:Y:S04]  /*0760*/  LDG.E R25, desc[UR16][R10.64+0x8] ;  /* 0x000008100a197981 */ /* 0x000f28000c1e1900 */
[----:B------:R0:W5:Y:S04]  /*0770*/  LDG.E R27, desc[UR16][R10.64+0xc] ;  /* 0x00000c100a1b7981 */ /* 0x000168000c1e1900 */
[----:B------:R-:W5:Y:S04]  /*0780*/  LDG.E R29, desc[UR16][R12.64] ;  /* 0x000000100c1d7981 */ /* 0x000f68000c1e1900 */
        /* <DEDUP_REMOVED lines=10> */
[----:B------:R-:W5:Y:S01]  /*0830*/  LDG.E R49, desc[UR16][R16.64+0xc] ;  /* 0x00000c1010317981 */ /* 0x000f62000c1e1900 */
[C---:B0-----:R-:W-:Y:S01]  /*0840*/  LEA R10, R20.reuse, R53, 0x2 ;  /* 0x00000035140a7211 */ /* 0x041fe200078e10ff */
[----:B------:R-:W-:-:S05]  /*0850*/  VIADD R20, R20, 0x10 ;  /* 0x0000001014147836 */ /* 0x000fca0000000000 */
[----:B------:R-:W-:Y:S01]  /*0860*/  ISETP.GE.AND P4, PT, R20, R51, PT ;  /* 0x000000331400720c */ /* 0x000fe20003f86270 */
[----:B--2---:R0:W-:Y:S04]  /*0870*/  STS [R10], R21 ;  /* 0x000000150a007388 */ /* 0x0041e80000000800 */
[----:B---3--:R0:W-:Y:S04]  /*0880*/  STS [R10+0x4], R23 ;  /* 0x000004170a007388 */ /* 0x0081e80000000800 */
[----:B----4-:R0:W-:Y:S04]  /*0890*/  STS [R10+0x8], R25 ;  /* 0x000008190a007388 */ /* 0x0101e80000000800 */
[----:B-----5:R0:W-:Y:S04]  /*08a0*/  STS [R10+0xc], R27 ;  /* 0x00000c1b0a007388 */ /* 0x0201e80000000800 */
[----:B------:R0:W-:Y:S04]  /*08b0*/  STS [R10+0x10], R29 ;  /* 0x0000101d0a007388 */ /* 0x0001e80000000800 */
        /* <DEDUP_REMOVED lines=10> */
[----:B------:R0:W-:Y:S01]  /*0960*/  STS [R10+0x3c], R49 ;  /* 0x00003c310a007388 */ /* 0x0001e20000000800 */
[----:B------:R-:W-:Y:S05]  /*0970*/  @!P4 BRA `(.L_x_7) ;  /* 0xfffffffc0050c947 */ /* 0x000fea000383ffff */
.L_x_6:
[----:B------:R-:W-:Y:S05]  /*0980*/  BSYNC.RECONVERGENT B2 ;  /* 0x0000000000027941 */ /* 0x000fea0003800200 */
.L_x_5:
[----:B0-----:R-:W-:Y:S01]  /*0990*/  IADD3 R10, PT, PT, -R20, UR12, RZ ;  /* 0x0000000c140a7c10 */ /* 0x001fe2000fffe1ff */
[----:B------:R-:W-:Y:S03]  /*09a0*/  BSSY.RECONVERGENT B2, `(.L_x_8) ;  /* 0x000001a000027945 */ /* 0x000fe60003800200 */
[----:B------:R-:W-:-:S13]  /*09b0*/  ISETP.GT.AND P4, PT, R10, 0x4, PT ;  /* 0x000000040a00780c */ /* 0x000fda0003f84270 */
[----:B------:R-:W-:Y:S05]  /*09c0*/  @!P4 BRA `(.L_x_9) ;  /* 0x00000000005cc947 */ /* 0x000fea0003800000 */
[----:B------:R-:W-:Y:S02]  /*09d0*/  IADD3 R11, PT, PT, R20, R55, RZ ;  /* 0x00000037140b7210 */ /* 0x000fe40007ffe0ff */
[----:B--2---:R-:W-:-:S03]  /*09e0*/  IADD3 R13, PT, PT, R55, 0x4, R20 ;  /* 0x00000004370d7810 */ /* 0x004fc60007ffe014 */
[----:B------:R-:W-:-:S04]  /*09f0*/  IMAD.WIDE R10, R11, 0x4, R6 ;  /* 0x000000040b0a7825 */ /* 0x000fc800078e0206 */
[----:B-1----:R-:W-:Y:S01]  /*0a00*/  IMAD.WIDE R12, R13, 0x4, R6 ;  /* 0x000000040d0c7825 */ /* 0x002fe200078e0206 */
[----:B------:R-:W2:Y:S04]  /*0a10*/  LDG.E R14, desc[UR16][R10.64] ;  /* 0x000000100a0e7981 */ /* 0x000ea8000c1e1900 */
[----:B------:R-:W3:Y:S04]  /*0a20*/  LDG.E R16, desc[UR16][R10.64+0x4] ;  /* 0x000004100a107981 */ /* 0x000ee8000c1e1900 */
[----:B------:R-:W4:Y:S04]  /*0a30*/  LDG.E R22, desc[UR16][R10.64+0x8] ;  /* 0x000008100a167981 */ /* 0x000f28000c1e1900 */
[----:B------:R-:W5:Y:S04]  /*0a40*/  LDG.E R24, desc[UR16][R10.64+0xc] ;  /* 0x00000c100a187981 */ /* 0x000f68000c1e1900 */
[----:B------:R-:W5:Y:S04]  /*0a50*/  LDG.E R26, desc[UR16][R12.64] ;  /* 0x000000100c1a7981 */ /* 0x000f68000c1e1900 */
[----:B------:R-:W5:Y:S04]  /*0a60*/  LDG.E R28, desc[UR16][R12.64+0x4] ;  /* 0x000004100c1c7981 */ /* 0x000f68000c1e1900 */
[----:B------:R-:W5:Y:S04]  /*0a70*/  LDG.E R30, desc[UR16][R12.64+0x8] ;  /* 0x000008100c1e7981 */ /* 0x000f68000c1e1900 */
[----:B------:R-:W5:Y:S01]  /*0a80*/  LDG.E R32, desc[UR16][R12.64+0xc] ;  /* 0x00000c100c207981 */ /* 0x000f62000c1e1900 */
[----:B------:R-:W-:Y:S01]  /*0a90*/  IMAD R15, R20, 0x4, R53 ;  /* 0x00000004140f7824 */ /* 0x000fe200078e0235 */
[----:B------:R-:W-:-:S02]  /*0aa0*/  PLOP3.LUT P0, PT, PT, PT, PT, 0x8, 0x80 ;  /* 0x000000000080781c */ /* 0x000fc40003f0e170 */
[----:B------:R-:W-:Y:S02]  /*0ab0*/  IADD3 R20, PT, PT, R20, 0x8, RZ ;  /* 0x0000000814147810 */ /* 0x000fe40007ffe0ff */
[----:B--2---:R0:W-:Y:S04]  /*0ac0*/  STS [R15], R14 ;  /* 0x0000000e0f007388 */ /* 0x0041e80000000800 */
[----:B---3--:R0:W-:Y:S04]  /*0ad0*/  STS [R15+0x4], R16 ;  /* 0x000004100f007388 */ /* 0x0081e80000000800 */
[----:B----4-:R0:W-:Y:S04]  /*0ae0*/  STS [R15+0x8], R22 ;  /* 0x000008160f007388 */ /* 0x0101e80000000800 */
[----:B-----5:R0:W-:Y:S04]  /*0af0*/  STS [R15+0xc], R24 ;  /* 0x00000c180f007388 */ /* 0x0201e80000000800 */
[----:B------:R0:W-:Y:S04]  /*0b00*/  STS [R15+0x10], R26 ;  /* 0x0000101a0f007388 */ /* 0x0001e80000000800 */
[----:B------:R0:W-:Y:S04]  /*0b10*/  STS [R15+0x14], R28 ;  /* 0x0000141c0f007388 */ /* 0x0001e80000000800 */
[----:B------:R0:W-:Y:S04]  /*0b20*/  STS [R15+0x18], R30 ;  /* 0x0000181e0f007388 */ /* 0x0001e80000000800 */
[----:B------:R0:W-:Y:S02]  /*0b30*/  STS [R15+0x1c], R32 ;  /* 0x00001c200f007388 */ /* 0x0001e40000000800 */
.L_x_9:
[----:B------:R-:W-:Y:S05]  /*0b40*/  BSYNC.RECONVERGENT B2 ;  /* 0x0000000000027941 */ /* 0x000fea0003800200 */
.L_x_8:
[----:B------:R-:W-:-:S13]  /*0b50*/  ISETP.LT.OR P0, PT, R20, UR12, P0 ;  /* 0x0000000c14007c0c */ /* 0x000fda0008701670 */
[----:B------:R-:W-:Y:S05]  /*0b60*/  @!P0 BRA `(.L_x_3) ;  /* 0x00000000002c8947 */ /* 0x000fea0003800000 */
[----:B------:R-:W-:-:S04]  /*0b70*/  IMAD.IADD R11, R55, 0x1, R20 ;  /* 0x00000001370b7824 */ /* 0x000fc800078e0214 */
[----:B------:R-:W-:-:S05]  /*0b80*/  IMAD.WIDE R6, R11, 0x4, R6 ;  /* 0x000000040b067825 */ /* 0x000fca00078e0206 */
[----:B------:R-:W3:Y:S04]  /*0b90*/  LDG.E R10, desc[UR16][R6.64] ;  /* 0x00000010060a7981 */ /* 0x000ee8000c1e1900 */
[----:B-1----:R-:W4:Y:S04]  /*0ba0*/  LDG.E R12, desc[UR16][R6.64+0x4] ;  /* 0x00000410060c7981 */ /* 0x002f28000c1e1900 */
[----:B0-2---:R-:W2:Y:S04]  /*0bb0*/  LDG.E R14, desc[UR16][R6.64+0x8] ;  /* 0x00000810060e7981 */ /* 0x005ea8000c1e1900 */
[----:B------:R-:W5:Y:S01]  /*0bc0*/  LDG.E R16, desc[UR16][R6.64+0xc] ;  /* 0x00000c1006107981 */ /* 0x000f62000c1e1900 */
[----:B------:R-:W-:-:S05]  /*0bd0*/  LEA R11, R20, R53, 0x2 ;  /* 0x00000035140b7211 */ /* 0x000fca00078e10ff */
[----:B---3--:R3:W-:Y:S04]  /*0be0*/  STS [R11], R10 ;  /* 0x0000000a0b007388 */ /* 0x0087e80000000800 */
[----:B----4-:R3:W-:Y:S04]  /*0bf0*/  STS [R11+0x4], R12 ;  /* 0x0000040c0b007388 */ /* 0x0107e80000000800 */
[----:B--2---:R3:W-:Y:S04]  /*0c00*/  STS [R11+0x8], R14 ;  /* 0x0000080e0b007388 */ /* 0x0047e80000000800 */
[----:B-----5:R3:W-:Y:S02]  /*0c10*/  STS [R11+0xc], R16 ;  /* 0x00000c100b007388 */ /* 0x0207e40000000800 */
.L_x_3:
[----:B------:R-:W-:Y:S05]  /*0c20*/  BSYNC.RECONVERGENT B0 ;  /* 0x0000000000007941 */ /* 0x000fea0003800200 */
.L_x_2:
[----:B------:R-:W-:Y:S05]  /*0c30*/  @!P3 BRA `(.L_x_10) ;  /* 0xfffffff80000b947 */ /* 0x000fea000383ffff */
.L_x_1:
[----:B------:R-:W-:Y:S05]  /*0c40*/  BSYNC.RECONVERGENT B1 ;  /* 0x0000000000017941 */ /* 0x000fea0003800200 */
.L_x_0:
[----:B------:R-:W-:-:S04]  /*0c50*/  ISETP.GE.U32.AND P0, PT, R4, 0x6, PT ;  /* 0x000000060400780c */ /* 0x000fc80003f06070 */
[----:B------:R-:W-:-:S13]  /*0c60*/  ISETP.EQ.AND P0, PT, R9, RZ, !P0 ;  /* 0x000000ff0900720c */ /* 0x000fda0004702270 */
[----:B------:R-:W4:Y:S01]  /*0c70*/  @P0 LDC.64 R6, c[0x0][0x390] ;  /* 0x0000e400ff060b82 */ /* 0x000f220000000a00 */
[----:B------:R-:W-:-:S04]  /*0c80*/  @P0 IMAD R9, R4, 0x6, RZ ;  /* 0x0000000604090824 */ /* 0x000fc800078e02ff */
[----:B----4-:R-:W-:-:S05]  /*0c90*/  @P0 IMAD.WIDE.U32 R6, R9, 0x4, R6 ;  /* 0x0000000409060825 */ /* 0x010fca00078e0006 */
[----:B------:R-:W4:Y:S04]  /*0ca0*/  @P0 LDG.E R8, desc[UR16][R6.64] ;  /* 0x0000001006080981 */ /* 0x000f28000c1e1900 */
[----:B------:R-:W4:Y:S04]  /*0cb0*/  @P0 LDG.E R9, desc[UR16][R6.64+0x4] ;  /* 0x0000041006090981 */ /* 0x000f28000c1e1900 */
[----:B---3--:R-:W3:Y:S04]  /*0cc0*/  @P0 LDG.E R10, desc[UR16][R6.64+0x8] ;  /* 0x00000810060a0981 */ /* 0x008ee8000c1e1900 */
[----:B------:R-:W3:Y:S04]  /*0cd0*/  @P0 LDG.E R11, desc[UR16][R6.64+0xc] ;  /* 0x00000c10060b0981 */ /* 0x000ee8000c1e1900 */
[----:B01----:R-:W5:Y:S04]  /*0ce0*/  @P0 LDG.E R12, desc[UR16][R6.64+0x10] ;  /* 0x00001010060c0981 */ /* 0x003f68000c1e1900 */
[----:B--2---:R0:W5:Y:S01]  /*0cf0*/  @P0 LDG.E R13, desc[UR16][R6.64+0x14] ;  /* 0x00001410060d0981 */ /* 0x004162000c1e1900 */
[----:B------:R-:W-:-:S02]  /*0d00*/  UISETP.NE.AND UP0, UPT, UR20, UR7, UPT ;  /* 0x000000071400728c */ /* 0x000fc4000bf05270 */
[----:B------:R-:W-:-:S04]  /*0d10*/  UIADD3 UR4, UPT, UPT, UR9, 0x4, URZ ;  /* 0x0000000409047890 */ /* 0x000fc8000fffe0ff */
[----:B------:R-:W-:Y:S02]  /*0d20*/  USEL UR13, UR4, 0x4, !UP0 ;  /* 0x00000004040d7887 */ /* 0x000fe4000c000000 */
[----:B------:R-:W-:Y:S01]  /*0d30*/  UISETP.NE.AND UP0, UPT, UR19, UR6, UPT ;  /* 0x000000061300728c */ /* 0x000fe2000bf05270 */
[----:B0-----:R-:W0:Y:S01]  /*0d40*/  S2R R6, SR_CgaCtaId ;  /* 0x0000000000067919 */ /* 0x001e220000008800 */
[----:B------:R-:W-:Y:S01]  /*0d50*/  USHF.R.U32.HI UR15, URZ, 0x1, UR13 ;  /* 0x00000001ff0f7899 */ /* 0x000fe2000801160d */
[----:B------:R-:W-:Y:S01]  /*0d60*/  MOV R7, 0x400 ;  /* 0x0000040000077802 */ /* 0x000fe20000000f00 */
[----:B------:R-:W-:Y:S02]  /*0d70*/  UMOV UR4, URZ ;  /* 0x000000ff00047c82 */ /* 0x000fe40008000000 */
[----:B------:R-:W-:Y:S02]  /*0d80*/  UIADD3 UR14, UPT, UPT, URZ, -UR15, URZ ;  /* 0x8000000fff0e7290 */ /* 0x000fe4000fffe0ff */
[----:B------:R-:W-:-:S02]  /*0d90*/  UISETP.NE.U32.AND UP1, UPT, UR15, URZ, UPT ;  /* 0x000000ff0f00728c */ /* 0x000fc4000bf25070 */
[----:B------:R-:W-:Y:S02]  /*0da0*/  ULOP3.LUT UR18, URZ, UR15, URZ, 0x33, !UPT ;  /* 0x0000000fff127292 */ /* 0x000fe4000f8e33ff */
[----:B------:R-:W1:Y:S08]  /*0db0*/  I2F.U32.RP R14, UR15 ;  /* 0x0000000f000e7d06 */ /* 0x000e700008209000 */
[----:B-1----:R-:W1:Y:S01]  /*0dc0*/  MUFU.RCP R14, R14 ;  /* 0x0000000e000e7308 */ /* 0x002e620000001000 */
[----:B0-----:R-:W-:-:S05]  /*0dd0*/  LEA R7, R6, R7, 0x18 ;  /* 0x0000000706077211 */ /* 0x001fca00078ec0ff */
[----:B------:R-:W-:Y:S02]  /*0de0*/  IMAD R7, R4, 0x18, R7 ;  /* 0x0000001804077824 */ /* 0x000fe400078e0207 */
[----:B-1----:R-:W-:Y:S02]  /*0df0*/  VIADD R15, R14, 0xffffffe ;  /* 0x0ffffffe0e0f7836 */ /* 0x002fe40000000000 */
[----:B------:R-:W0:Y:S04]  /*0e00*/  LDC R14, c[0x0][0x3a4] ;  /* 0x0000e900ff0e7b82 */ /* 0x000e280000000800 */
[----:B------:R-:W1:Y:S02]  /*0e10*/  F2I.FTZ.U32.TRUNC.NTZ R15, R15 ;  /* 0x0000000f000f7305 */ /* 0x000e64000021f000 */
[----:B-1----:R-:W-:-:S02]  /*0e20*/  R2UR UR5, R15 ;  /* 0x000000000f0572ca */ /* 0x002fc400000e0000 */
[----:B0-----:R-:W-:-:S11]  /*0e30*/  ISETP.GE.AND P2, PT, R14, 0x1, PT ;  /* 0x000000010e00780c */ /* 0x001fd60003f46270 */
[----:B------:R-:W-:-:S04]  /*0e40*/  UIMAD UR14, UR14, UR5, URZ ;  /* 0x000000050e0e72a4 */ /* 0x000fc8000f8e02ff */
[----:B------:R-:W-:-:S07]  /*0e50*/  UIMAD.WIDE.U32 UR4, UR5, UR14, UR4 ;  /* 0x0000000e050472a5 */ /* 0x000fce000f8e0004 */
[----:B------:R-:W-:Y:S02]  /*0e60*/  UMOV UR14, UR5 ;  /* 0x00000005000e7c82 */ /* 0x000fe40008000000 */
[----:B------:R-:W-:Y:S02]  /*0e70*/  UIMAD.WIDE.U32 UR4, UR14, 0x20, URZ ;  /* 0x000000200e0478a5 */ /* 0x000fe4000f8e00ff */
[----:B------:R-:W-:Y:S02]  /*0e80*/  IMAD.HI.U32 R88, R5, UR14, RZ ;  /* 0x0000000e05587c27 */ /* 0x000fe4000f8e00ff */
[----:B------:R-:W-:-:S03]  /*0e90*/  UIADD3 UR4, UPT, UPT, -UR5, URZ, URZ ;  /* 0x000000ff05047290 */ /* 0x000fc6000fffe1ff */
[----:B------:R-:W-:Y:S01]  /*0ea0*/  IADD3 R4, PT, PT, -R88, RZ, RZ ;  /* 0x000000ff58047210 */ /* 0x000fe20007ffe1ff */
[----:B------:R-:W-:-:S04]  /*0eb0*/  UIMAD UR4, UR15, UR4, 0x20 ;  /* 0x000000200f0474a4 */ /* 0x000fc8000f8e0204 */
[----:B------:R-:W-:Y:S01]  /*0ec0*/  IMAD R4, R4, UR15, R5 ;  /* 0x0000000f04047c24 */ /* 0x000fe2000f8e0205 */
[----:B------:R-:W-:-:S04]  /*0ed0*/  UISETP.GE.U32.AND UP2, UPT, UR4, UR15, UPT ;  /* 0x0000000f0400728c */ /* 0x000fc8000bf46070 */
[----:B------:R-:W-:-:S07]  /*0ee0*/  ISETP.GE.U32.AND P1, PT, R4, UR15, PT ;  /* 0x0000000f04007c0c */ /* 0x000fce000bf26070 */
[----:B------:R-:W-:Y:S02]  /*0ef0*/  @UP2 UIADD3 UR4, UPT, UPT, -UR15, UR4, URZ ;  /* 0x000000040f042290 */ /* 0x000fe4000fffe1ff */
[----:B------:R-:W-:Y:S02]  /*0f00*/  @UP2 UIADD3 UR5, UPT, UPT, UR5, 0x1, URZ ;  /* 0x0000000105052890 */ /* 0x000fe4000fffe0ff */
[----:B------:R-:W-:Y:S02]  /*0f10*/  UISETP.GE.U32.AND UP3, UPT, UR4, UR15, UPT ;  /* 0x0000000f0400728c */ /* 0x000fe4000bf66070 */
[----:B------:R-:W-:-:S09]  /*0f20*/  UIADD3 UR4, UPT, UPT, UR8, 0x8, URZ ;  /* 0x0000000808047890 */ /* 0x000fd2000fffe0ff */
[----:B------:R-:W-:-:S04]  /*0f30*/  @UP3 UIADD3 UR5, UPT, UPT, UR5, 0x1, URZ ;  /* 0x0000000105053890 */ /* 0x000fc8000fffe0ff */
[----:B------:R-:W-:Y:S01]  /*0f40*/  USEL UR14, UR18, UR5, !UP1 ;  /* 0x00000005120e7287 */ /* 0x000fe2000c800000 */
[----:B----4-:R0:W-:Y:S04]  /*0f50*/  @P0 STS.64 [R7], R8 ;  /* 0x0000000807000388 */ /* 0x0101e80000000a00 */
[----:B---3--:R0:W-:Y:S04]  /*0f60*/  @P0 STS.64 [R7+0x8], R10 ;  /* 0x0000080a07000388 */ /* 0x0081e80000000a00 */
[----:B-----5:R0:W-:Y:S01]  /*0f70*/  @P0 STS.64 [R7+0x10], R12 ;  /* 0x0000100c07000388 */ /* 0x0201e20000000a00 */
[----:B------:R-:W-:Y:S06]  /*0f80*/  BAR.SYNC.DEFER_BLOCKING 0x0 ;  /* 0x0000000000007b1d */ /* 0x000fec0000010000 */
[----:B------:R-:W-:Y:S05]  /*0f90*/  @!P2 EXIT ;  /* 0x000000000000a94d */ /* 0x000fea0003800000 */
[----:B------:R-:W-:Y:S01]  /*0fa0*/  UISETP.LT.U32.AND UP2, UPT, UR14, 0x1, UPT ;  /* 0x000000010e00788c */ /* 0x000fe2000bf41070 */
[----:B------:R-:W-:Y:S01]  /*0fb0*/  @P1 VIADD R4, R4, -UR15 ;  /* 0x8000000f04041c36 */ /* 0x000fe20008000000 */
[----:B------:R-:W-:Y:S01]  /*0fc0*/  @P1 IADD3 R88, PT, PT, R88, 0x1, RZ ;  /* 0x0000000158581810 */ /* 0x000fe20007ffe0ff */
[----:B0-----:R-:W-:Y:S01]  /*0fd0*/  IMAD.U32 R7, RZ, RZ, UR18 ;  /* 0x00000012ff077e24 */ /* 0x001fe2000f8e00ff */
[----:B------:R-:W-:Y:S01]  /*0fe0*/  USEL UR5, UR14, 0x1, !UP2 ;  /* 0x000000010e057887 */ /* 0x000fe2000d000000 */
[----:B------:R-:W-:Y:S01]  /*0ff0*/  PLOP3.LUT P1, PT, PT, PT, UP1, 0x80, 0x8 ;  /* 0x000000000008781c */ /* 0x000fe20003f2f018 */
[----:B------:R-:W-:Y:S01]  /*1000*/  USEL UR6, UR4, 0x8, !UP0 ;  /* 0x0000000804067887 */ /* 0x000fe2000c000000 */
[----:B------:R-:W-:Y:S01]  /*1010*/  ISETP.GE.U32.AND P2, PT, R4, UR15, PT ;  /* 0x0000000f04007c0c */ /* 0x000fe2000bf46070 */
[----:B------:R-:W-:Y:S02]  /*1020*/  UIADD3 UR4, UPT, UPT, UR14, 0x1, URZ ;  /* 0x000000010e047890 */ /* 0x000fe4000fffe0ff */
[----:B------:R-:W-:-:S02]  /*1030*/  IADD3 R11, PT, PT, RZ, -UR5, RZ ;  /* 0x80000005ff0b7c10 */ /* 0x000fc4000fffe0ff */
[----:B------:R-:W-:Y:S01]  /*1040*/  ISETP.NE.U32.AND P4, PT, RZ, UR5, PT ;  /* 0x00000005ff007c0c */ /* 0x000fe2000bf85070 */
[----:B------:R-:W0:Y:S01]  /*1050*/  I2F.U32.RP R8, UR5 ;  /* 0x0000000500087d06 */ /* 0x000e220008209000 */
[----:B------:R-:W-:Y:S01]  /*1060*/  MOV R9, UR4 ;  /* 0x0000000400097c02 */ /* 0x000fe20008000f00 */
[----:B------:R-:W-:-:S05]  /*1070*/  UMOV UR4, URZ ;  /* 0x000000ff00047c82 */ /* 0x000fca0008000000 */
[----:B------:R-:W-:-:S04]  /*1080*/  @P2 IADD3 R88, PT, PT, R88, 0x1, RZ ;  /* 0x0000000158582810 */ /* 0x000fc80007ffe0ff */
[----:B------:R-:W-:Y:S02]  /*1090*/  SEL R88, R7, R88, !P1 ;  /* 0x0000005807587207 */ /* 0x000fe40004800000 */
[----:B------:R-:W-:Y:S01]  /*10a0*/  MOV R7, UR6 ;  /* 0x0000000600077c02 */ /* 0x000fe20008000f00 */
[----:B0-----:R-:W0:Y:S02]  /*10b0*/  MUFU.RCP R8, R8 ;  /* 0x0000000800087308 */ /* 0x001e240000001000 */
[----:B------:R-:W-:-:S05]  /*10c0*/  IMAD.MOV R4, RZ, RZ, -R88 ;  /* 0x000000ffff047224 */ /* 0x000fca00078e0a58 */
[----:B------:R-:W-:-:S04]  /*10d0*/  VIADDMNMX R4, R4, R7, UR6, PT ;  /* 0x0000000604047e46 */ /* 0x000fc8000b800107 */
[----:B------:R-:W-:Y:S01]  /*10e0*/  ISETP.LE.AND P3, PT, R4, UR14, PT ;  /* 0x0000000e04007c0c */ /* 0x000fe2000bf63270 */
[----:B0-----:R-:W-:Y:S01]  /*10f0*/  VIADD R6, R8, 0xffffffe ;  /* 0x0ffffffe08067836 */ /* 0x001fe20000000000 */
[----:B------:R-:W-:-:S03]  /*1100*/  VIMNMX R8, PT, PT, R4, UR14, !PT ;  /* 0x0000000e04087c48 */ /* 0x000fc6000ffe0100 */
[----:B------:R0:W1:Y:S08]  /*1110*/  F2I.FTZ.U32.TRUNC.NTZ R7, R6 ;  /* 0x0000000600077305 */ /* 0x000070000021f000 */
[----:B------:R-:W-:-:S05]  /*1120*/  @P3 IMAD R9, RZ, RZ, UR14 ;  /* 0x0000000eff093e24 */ /* 0x000fca000f8e02ff */
[----:B------:R-:W-:Y:S01]  /*1130*/  IADD3 R8, PT, PT, R8, -R9, RZ ;  /* 0x8000000908087210 */ /* 0x000fe20007ffe0ff */
[----:B0-----:R-:W-:Y:S02]  /*1140*/  HFMA2 R6, -RZ, RZ, 0, 0 ;  /* 0x00000000ff067431 */ /* 0x001fe400000001ff */
[----:B-1----:R-:W-:-:S04]  /*1150*/  IMAD R11, R11, R7, RZ ;  /* 0x000000070b0b7224 */ /* 0x002fc800078e02ff */
[----:B------:R-:W-:Y:S01]  /*1160*/  IMAD.HI.U32 R7, R7, R11, R6 ;  /* 0x0000000b07077227 */ /* 0x000fe200078e0006 */
[----:B------:R-:W-:-:S05]  /*1170*/  IADD3 R6, PT, PT, -R88, RZ, RZ ;  /* 0x000000ff58067210 */ /* 0x000fca0007ffe1ff */
[----:B------:R-:W-:-:S04]  /*1180*/  IMAD.HI.U32 R7, R7, R8, RZ ;  /* 0x0000000807077227 */ /* 0x000fc800078e00ff */
[----:B------:R-:W-:Y:S02]  /*1190*/  IMAD.MOV R9, RZ, RZ, -R7 ;  /* 0x000000ffff097224 */ /* 0x000fe400078e0a07 */
[----:B------:R-:W-:Y:S02]  /*11a0*/  IMAD R5, R6, UR15, R5 ;  /* 0x0000000f06057c24 */ /* 0x000fe4000f8e0205 */
[----:B------:R-:W-:Y:S01]  /*11b0*/  IMAD R8, R9, UR5, R8 ;  /* 0x0000000509087c24 */ /* 0x000fe2000f8e0208 */
[----:B------:R-:W-:Y:S01]  /*11c0*/  IADD3 R9, PT, PT, R2, 0x4, RZ ;  /* 0x0000000402097810 */ /* 0x000fe20007ffe0ff */
[----:B------:R-:W-:-:S03]  /*11d0*/  IMAD.SHL.U32 R6, R5, 0x2, RZ ;  /* 0x0000000205067824 */ /* 0x000fc600078e00ff */
[----:B------:R-:W-:Y:S02]  /*11e0*/  ISETP.GE.U32.AND P5, PT, R8, UR5, PT ;  /* 0x0000000508007c0c */ /* 0x000fe4000bfa6070 */
[----:B------:R-:W-:Y:S02]  /*11f0*/  ISETP.LT.AND P1, PT, R9, UR12, PT ;  /* 0x0000000c09007c0c */ /* 0x000fe4000bf21270 */
[----:B------:R-:W-:-:S04]  /*1200*/  IADD3 R9, PT, PT, R2, 0x8, RZ ;  /* 0x0000000802097810 */ /* 0x000fc80007ffe0ff */
[----:B------:R-:W-:-:S05]  /*1210*/  ISETP.GT.AND P1, PT, R9, UR12, P1 ;  /* 0x0000000c09007c0c */ /* 0x000fca0008f24270 */
[----:B------:R-:W-:Y:S01]  /*1220*/  @P5 IADD3 R8, PT, PT, R8, -UR5, RZ ;  /* 0x8000000508085c10 */ /* 0x000fe2000fffe0ff */
[----:B------:R-:W-:-:S03]  /*1230*/  @P5 VIADD R7, R7, 0x1 ;  /* 0x0000000107075836 */ /* 0x000fc60000000000 */
[----:B------:R-:W-:Y:S02]  /*1240*/  ISETP.GE.U32.AND P6, PT, R8, UR5, PT ;  /* 0x0000000508007c0c */ /* 0x000fe4000bfc6070 */
[----:B------:R-:W-:-:S04]  /*1250*/  IADD3 R8, PT, PT, R6, 0x2, RZ ;  /* 0x0000000206087810 */ /* 0x000fc80007ffe0ff */
[----:B------:R-:W-:Y:S02]  /*1260*/  ISETP.GE.AND P2, PT, R8, UR13, PT ;  /* 0x0000000d08007c0c */ /* 0x000fe4000bf46270 */
[----:B------:R-:W-:-:S04]  /*1270*/  IADD3 R8, PT, PT, R6, 0x4, RZ ;  /* 0x0000000406087810 */ /* 0x000fc80007ffe0ff */
[----:B------:R-:W-:Y:S01]  /*1280*/  ISETP.GT.AND P2, PT, R8, UR13, !P2 ;  /* 0x0000000d08007c0c */ /* 0x000fe2000d744270 */
[----:B------:R-:W-:Y:S01]  /*1290*/  @P6 VIADD R7, R7, 0x1 ;  /* 0x0000000107076836 */ /* 0x000fe20000000000 */
[----:B------:R-:W-:Y:S02]  /*12a0*/  SEL R8, RZ, 0x1, P3 ;  /* 0x00000001ff087807 */ /* 0x000fe40001800000 */
[----:B------:R-:W-:-:S04]  /*12b0*/  @!P4 LOP3.LUT R7, RZ, UR5, RZ, 0x33, !PT ;  /* 0x00000005ff07cc12 */ /* 0x000fc8000f8e33ff */
[----:B------:R-:W-:-:S07]  /*12c0*/  IADD3 R7, PT, PT, R7, R8, RZ ;  /* 0x0000000807077210 */ /* 0x000fce0007ffe0ff */
.L_x_49:
[----:B------:R-:W0:Y:S01]  /*12d0*/  LDCU UR5, c[0x0][0x398] ;  /* 0x00007300ff0577ac */ /* 0x000e220008000800 */
[----:B-1----:R1:W-:Y:S01]  /*12e0*/  STL.128 [R1], RZ ;  /* 0x000000ff01007387 */ /* 0x0023e20000100c00 */
[----:B------:R-:W-:-:S03]  /*12f0*/  UMOV UR8, UR4 ;  /* 0x0000000400087c82 */ /* 0x000fc60008000000 */
[----:B------:R1:W-:Y:S04]  /*1300*/  STL.128 [R1+0x10], RZ ;  /* 0x000010ff01007387 */ /* 0x0003e80000100c00 */
[----:B------:R1:W-:Y:S04]  /*1310*/  STL.128 [R1+0x20], RZ ;  /* 0x000020ff01007387 */ /* 0x0003e80000100c00 */
[----:B------:R1:W-:Y:S04]  /*1320*/  STL.128 [R1+0x30], RZ ;  /* 0x000030ff01007387 */ /* 0x0003e80000100c00 */
[----:B------:R1:W-:Y:S01]  /*1330*/  STL.128 [R1+0x40], RZ ;  /* 0x000040ff01007387 */ /* 0x0003e20000100c00 */
[----:B0-----:R-:W-:-:S03]  /*1340*/  MOV R8, UR5 ;  /* 0x0000000500087c02 */ /* 0x001fc60008000f00 */
[----:B------:R1:W-:Y:S01]  /*1350*/  STL.128 [R1+0x50], RZ ;  /* 0x000050ff01007387 */ /* 0x0003e20000100c00 */
[----:B------:R-:W-:-:S13]  /*1360*/  ISETP.GE.AND P3, PT, R8, 0x1, PT ;  /* 0x000000010800780c */ /* 0x000fda0003f66270 */
[----:B-123--:R-:W-:Y:S05]  /*1370*/  @!P3 BRA `(.L_x_11) ;  /* 0x0000001400e0b947 */ /* 0x00efea0003800000 */
[----:B------:R-:W-:-:S05]  /*1380*/  UMOV UR5, URZ ;  /* 0x000000ff00057c82 */ /* 0x000fca0008000000 */
.L_x_30:
[----:B------:R-:W-:Y:S01]  /*1390*/  ISETP.LT.AND P3, PT, R88, UR6, PT ;  /* 0x0000000658007c0c */ /* 0x000fe2000bf61270 */
[----:B------:R-:W-:-:S12]  /*13a0*/  BSSY.RECONVERGENT B0, `(.L_x_12) ;  /* 0x00000bf000007945 */ /* 0x000fd80003800200 */
[----:B0123--:R-:W-:Y:S05]  /*13b0*/  @!P3 BRA `(.L_x_13) ;  /* 0x0000000800f4b947 */ /* 0x00ffea0003800000 */
[----:B------:R-:W0:Y:S01]  /*13c0*/  S2R R13, SR_CgaCtaId ;  /* 0x00000000000d7919 */ /* 0x000e220000008800 */
[----:B------:R-:W1:Y:S01]  /*13d0*/  I2F.U32.RP R9, UR14 ;  /* 0x0000000e00097d06 */ /* 0x000e620008209000 */
[----:B------:R-:W-:Y:S01]  /*13e0*/  MOV R8, 0x400 ;  /* 0x0000040000087802 */ /* 0x000fe20000000f00 */
[----:B------:R-:W-:Y:S01]  /*13f0*/  IMAD.MOV.U32 R85, RZ, RZ, 0x3 ;  /* 0x00000003ff557424 */ /* 0x000fe200078e00ff */
[----:B------:R-:W-:Y:S02]  /*1400*/  IADD3 R15, PT, PT, RZ, -UR14, RZ ;  /* 0x8000000eff0f7c10 */ /* 0x000fe4000fffe0ff */
[----:B------:R-:W-:Y:S02]  /*1410*/  IADD3 R10, PT, PT, R8, 0x90, RZ ;  /* 0x00000090080a7810 */ /* 0x000fe40007ffe0ff */
[----:B------:R-:W-:Y:S02]  /*1420*/  ISETP.NE.U32.AND P5, PT, RZ, UR14, PT ;  /* 0x0000000eff007c0c */ /* 0x000fe4000bfa5070 */
[----:B------:R-:W-:-:S02]  /*1430*/  LOP3.LUT R84, RZ, UR14, RZ, 0x33, !PT ;  /* 0x0000000eff547c12 */ /* 0x000fc4000f8e33ff */
[----:B------:R-:W-:Y:S01]  /*1440*/  SEL R85, R85, 0x2, P2 ;  /* 0x0000000255557807 */ /* 0x000fe20001000000 */
[----:B-1----:R-:W1:Y:S01]  /*1450*/  MUFU.RCP R9, R9 ;  /* 0x0000000900097308 */ /* 0x002e620000001000 */
[----:B0-----:R-:W-:Y:S01]  /*1460*/  LEA R14, R13, R8, 0x18 ;  /* 0x000000080d0e7211 */ /* 0x001fe200078ec0ff */
[----:B-1----:R-:W-:Y:S01]  /*1470*/  VIADD R12, R9, 0xffffffe ;  /* 0x0ffffffe090c7836 */ /* 0x002fe20000000000 */
[----:B------:R-:W-:Y:S01]  /*1480*/  LEA R9, R13, R10, 0x18 ;  /* 0x0000000a0d097211 */ /* 0x000fe200078ec0ff */
[----:B------:R-:W-:Y:S02]  /*1490*/  HFMA2 R10, -RZ, RZ, 0, 0 ;  /* 0x00000000ff0a7431 */ /* 0x000fe400000001ff */
[----:B------:R0:W1:Y:S02]  /*14a0*/  LDS.128 R52, [R14] ;  /* 0x000000000e347984 */ /* 0x0000640000000c00 */
[----:B------:R-:W2:Y:S02]  /*14b0*/  F2I.FTZ.U32.TRUNC.NTZ R11, R12 ;  /* 0x0000000c000b7305 */ /* 0x000ea4000021f000 */
[----:B------:R0:W3:Y:S04]  /*14c0*/  LDS.128 R48, [R14+0x10] ;  /* 0x000010000e307984 */ /* 0x0000e80000000c00 */
[----:B------:R0:W4:Y:S04]  /*14d0*/  LDS.128 R44, [R14+0x20] ;  /* 0x000020000e2c7984 */ /* 0x0001280000000c00 */
[----:B------:R0:W0:Y:S04]  /*14e0*/  LDS.128 R40, [R14+0x30] ;  /* 0x000030000e287984 */ /* 0x0000280000000c00 */
[----:B------:R0:W0:Y:S01]  /*14f0*/  LDS.128 R36, [R14+0x40] ;  /* 0x000040000e247984 */ /* 0x0000220000000c00 */
[----:B--2---:R-:W-:-:S03]  /*1500*/  IMAD R13, R15, R11, RZ ;  /* 0x0000000b0f0d7224 */ /* 0x004fc600078e02ff */
[----:B------:R2:W0:Y:S01]  /*1510*/  LDS.128 R32, [R14+0x50] ;  /* 0x000050000e207984 */ /* 0x0004220000000c00 */
[----:B------:R-:W-:Y:S01]  /*1520*/  IMAD.HI.U32 R10, R11, R13, R10 ;  /* 0x0000000d0b0a7227 */ /* 0x000fe200078e000a */
[----:B------:R-:W-:Y:S02]  /*1530*/  MOV R11, RZ ;  /* 0x000000ff000b7202 */ /* 0x000fe40000000f00 */
[----:B------:R2:W0:Y:S04]  /*1540*/  LDS.128 R28, [R14+0x60] ;  /* 0x000060000e1c7984 */ /* 0x0004280000000c00 */
[----:B------:R2:W0:Y:S04]  /*1550*/  LDS.128 R24, [R14+0x70] ;  /* 0x000070000e187984 */ /* 0x0004280000000c00 */
[----:B------:R2:W0:Y:S02]  /*1560*/  LDS.128 R20, [R14+0x80] ;  /* 0x000080000e147984 */ /* 0x0004240000000c00 */
.L_x_16:
[----:B------:R-:W-:-:S04]  /*1570*/  IMAD.HI.U32 R13, R10, R11, RZ ;  /* 0x0000000b0a0d7227 */ /* 0x000fc800078e00ff */
[----:B------:R-:W-:-:S04]  /*1580*/  IMAD.MOV R12, RZ, RZ, -R13 ;  /* 0x000000ffff0c7224 */ /* 0x000fc800078e0a0d */
[----:B------:R-:W-:-:S05]  /*1590*/  IMAD R12, R12, UR14, R11 ;  /* 0x0000000e0c0c7c24 */ /* 0x000fca000f8e020b */
[----:B------:R-:W-:-:S13]  /*15a0*/  ISETP.GE.U32.AND P3, PT, R12, UR14, PT ;  /* 0x0000000e0c007c0c */ /* 0x000fda000bf66070 */
[----:B------:R-:W-:Y:S02]  /*15b0*/  @P3 IADD3 R12, PT, PT, R12, -UR14, RZ ;  /* 0x8000000e0c0c3c10 */ /* 0x000fe4000fffe0ff */
[----:B------:R-:W-:Y:S02]  /*15c0*/  @P3 IADD3 R13, PT, PT, R13, 0x1, RZ ;  /* 0x000000010d0d3810 */ /* 0x000fe40007ffe0ff */
[----:B------:R-:W-:-:S13]  /*15d0*/  ISETP.GE.U32.AND P4, PT, R12, UR14, PT ;  /* 0x0000000e0c007c0c */ /* 0x000fda000bf86070 */
[----:B------:R-:W-:-:S05]  /*15e0*/  @P4 VIADD R13, R13, 0x1 ;  /* 0x000000010d0d4836 */ /* 0x000fca0000000000 */
[----:B-1----:R-:W-:-:S05]  /*15f0*/  SEL R86, R84, R13, !P5 ;  /* 0x0000000d54567207 */ /* 0x002fca0006800000 */
[----:B------:R-:W-:-:S05]  /*1600*/  IMAD R86, R86, R85, RZ ;  /* 0x0000005556567224 */ /* 0x000fca00078e02ff */
[----:B------:R-:W-:-:S05]  /*1610*/  LEA R86, R86, UR21, 0x2 ;  /* 0x0000001556567c11 */ /* 0x000fca000f8e10ff */
[----:B------:R-:W1:Y:S04]  /*1620*/  LDL R17, [R86] ;  /* 0x0000000056117983 */ /* 0x000e680000100800 */
[----:B------:R-:W5:Y:S01]  /*1630*/  LDL R67, [R86+0x4] ;  /* 0x0000040056437983 */ /* 0x000f620000100800 */
[----:B------:R-:W-:Y:S01]  /*1640*/  IADD3 R12, PT, PT, R88, R11, RZ ;  /* 0x0000000b580c7210 */ /* 0x000fe20007ffe0ff */
[----:B------:R-:W-:Y:S04]  /*1650*/  BSSY.RECONVERGENT B1, `(.L_x_14) ;  /* 0x000008f000017945 */ /* 0x000fe80003800200 */
[----:B------:R-:W-:-:S05]  /*1660*/  IMAD R12, R12, 0x50, R9 ;  /* 0x000000500c0c7824 */ /* 0x000fca00078e0209 */
[----:B------:R-:W-:-:S05]  /*1670*/  LEA R87, R5, R12, 0x3 ;  /* 0x0000000c05577211 */ /* 0x000fca00078e18ff */
[----:B0-2---:R-:W1:Y:S04]  /*1680*/  LDS.64 R14, [R87] ;  /* 0x00000000570e7984 */ /* 0x005e680000000a00 */
[----:B------:R-:W0:Y:S04]  /*1690*/  LDS.64 R18, [R87+0x8] ;  /* 0x0000080057127984 */ /* 0x000e280000000a00 */
[----:B------:R-:W3:Y:S04]  /*16a0*/  LDS.64 R56, [R87+0x10] ;  /* 0x0000100057387984 */ /* 0x000ee80000000a00 */
[----:B------:R-:W2:Y:S04]  /*16b0*/  LDS.64 R12, [R87+0x50] ;  /* 0x00005000570c7984 */ /* 0x000ea80000000a00 */
[----:B------:R-:W4:Y:S04]  /*16c0*/  LDS.64 R58, [R87+0x58] ;  /* 0x00005800573a7984 */ /* 0x000f280000000a00 */
[----:B------:R-:W4:Y:S04]  /*16d0*/  LDS.64 R60, [R87+0x18] ;  /* 0x00001800573c7984 */ /* 0x000f280000000a00 */
[----:B------:R-:W4:Y:S01]  /*16e0*/  LDS.64 R62, [R87+0x60] ;  /* 0x00006000573e7984 */ /* 0x000f220000000a00 */
[----:B-1----:R-:W-:-:S03]  /*16f0*/  FFMA R14, R52, R14, R17 ;  /* 0x0000000e340e7223 */ /* 0x002fc60000000011 */
[----:B------:R-:W1:Y:S01]  /*1700*/  LDS.64 R16, [R87+0xa0] ;  /* 0x0000a00057107984 */ /* 0x000e620000000a00 */
[-C--:B------:R-:W-:Y:S01]  /*1710*/  FFMA R65, R53, R15.reuse, R14 ;  /* 0x0000000f35417223 */ /* 0x080fe2000000000e */
[----:B-----5:R-:W-:Y:S02]  /*1720*/  FFMA R69, R52, R15, R67 ;  /* 0x0000000f34457223 */ /* 0x020fe40000000043 */
[----:B------:R-:W-:Y:S01]  /*1730*/  LDS.64 R66, [R87+0x68] ;  /* 0x0000680057427984 */ /* 0x000fe20000000a00 */
[----:B0-----:R-:W-:-:S04]  /*1740*/  FFMA R14, R18, R54, R65 ;  /* 0x00000036120e7223 */ /* 0x001fc80000000041 */
[----:B------:R-:W-:-:S04]  /*1750*/  FFMA R65, R19, R55, R14 ;  /* 0x0000003713417223 */ /* 0x000fc8000000000e */
[----:B---3--:R-:W-:Y:S02]  /*1760*/  FFMA R14, R48, R56, R65 ;  /* 0x00000038300e7223 */ /* 0x008fe40000000041 */
[----:B------:R-:W0:Y:S02]  /*1770*/  LDS.64 R64, [R87+0xa8] ;  /* 0x0000a80057407984 */ /* 0x000e240000000a00 */
[----:B------:R-:W-:Y:S01]  /*1780*/  FFMA R15, R57, R49, R14 ;  /* 0x00000031390f7223 */ /* 0x000fe2000000000e */
[----:B------:R-:W-:Y:S02]  /*1790*/  FFMA R14, R18, R53, R69 ;  /* 0x00000035120e7223 */ /* 0x000fe40000000045 */
[----:B------:R-:W3:Y:S01]  /*17a0*/  LDS.64 R68, [R87+0xb0] ;  /* 0x0000b00057447984 */ /* 0x000ee20000000a00 */
[----:B--2---:R-:W-:Y:S01]  /*17b0*/  FFMA R12, R12, R50, R15 ;  /* 0x000000320c0c7223 */ /* 0x004fe2000000000f */
[----:B------:R-:W-:-:S03]  /*17c0*/  FFMA R71, R19, R54, R14 ;  /* 0x0000003613477223 */ /* 0x000fc6000000000e */
[----:B------:R-:W-:Y:S01]  /*17d0*/  FFMA R15, R51, R13, R12 ;  /* 0x0000000d330f7223 */ /* 0x000fe2000000000c */
[----:B------:R-:W-:-:S03]  /*17e0*/  FFMA R71, R56, R55, R71 ;  /* 0x0000003738477223 */ /* 0x000fc60000000047 */
[----:B----4-:R-:W-:Y:S01]  /*17f0*/  FFMA R12, R44, R58, R15 ;  /* 0x0000003a2c0c7223 */ /* 0x010fe2000000000f */
[----:B------:R-:W-:Y:S01]  /*1800*/  FFMA R73, R48, R57, R71 ;  /* 0x0000003930497223 */ /* 0x000fe20000000047 */
[----:B------:R-:W2:Y:S02]  /*1810*/  LDS.64 R14, [R87+0xf0] ;  /* 0x0000f000570e7984 */ /* 0x000ea40000000a00 */
[----:B------:R-:W-:Y:S01]  /*1820*/  FFMA R71, R59, R45, R12 ;  /* 0x0000002d3b477223 */ /* 0x000fe2000000000c */
[----:B------:R-:W-:-:S03]  /*1830*/  FFMA R73, R60, R49, R73 ;  /* 0x000000313c497223 */ /* 0x000fc60000000049 */
[----:B------:R-:W-:Y:S01]  /*1840*/  FFMA R12, R62, R46, R71 ;  /* 0x0000002e3e0c7223 */ /* 0x000fe20000000047 */
[----:B------:R-:W-:Y:S01]  /*1850*/  FFMA R73, R50, R13, R73 ;  /* 0x0000000d32497223 */ /* 0x000fe20000000049 */
[----:B------:R-:W4:Y:S02]  /*1860*/  LDS.64 R70, [R87+0xf8] ;  /* 0x0000f80057467984 */ /* 0x000f240000000a00 */
[----:B------:R-:W-:Y:S01]  /*1870*/  FFMA R13, R63, R47, R12 ;  /* 0x0000002f3f0d7223 */ /* 0x000fe2000000000c */
[----:B------:R-:W-:Y:S02]  /*1880*/  FFMA R75, R58, R51, R73 ;  /* 0x000000333a4b7223 */ /* 0x000fe40000000049 */
[----:B------:R-:W5:Y:S01]  /*1890*/  LDS.64 R72, [R87+0xb8] ;  /* 0x0000b80057487984 */ /* 0x000f620000000a00 */
[----:B-1----:R-:W-:Y:S01]  /*18a0*/  FFMA R16, R40, R16, R13 ;  /* 0x0000001028107223 */ /* 0x002fe2000000000d */
[----:B------:R-:W-:Y:S02]  /*18b0*/  FFMA R13, R44, R59, R75 ;  /* 0x0000003b2c0d7223 */ /* 0x000fe4000000004b */
[----:B------:R-:W1:Y:S02]  /*18c0*/  LDS.64 R74, [R87+0x100] ;  /* 0x00010000574a7984 */ /* 0x000e640000000a00 */
[----:B------:R-:W-:Y:S01]  /*18d0*/  FFMA R12, R62, R45, R13 ;  /* 0x0000002d3e0c7223 */ /* 0x000fe2000000000d */
[----:B------:R-:W-:-:S03]  /*18e0*/  FFMA R13, R41, R17, R16 ;  /* 0x00000011290d7223 */ /* 0x000fc60000000010 */
[----:B------:R-:W-:Y:S01]  /*18f0*/  FFMA R77, R63, R46, R12 ;  /* 0x0000002e3f4d7223 */ /* 0x000fe2000000000c */
[----:B0-----:R-:W-:Y:S02]  /*1900*/  FFMA R16, R64, R42, R13 ;  /* 0x0000002a40107223 */ /* 0x001fe4000000000d */
[----:B------:R-:W0:Y:S01]  /*1910*/  LDS.64 R12, [R87+0x140] ;  /* 0x00014000570c7984 */ /* 0x000e220000000a00 */
[----:B------:R-:W-:Y:S01]  /*1920*/  FFMA R79, R66, R47, R77 ;  /* 0x0000002f424f7223 */ /* 0x000fe2000000004d */
[----:B------:R-:W-:-:S03]  /*1930*/  FFMA R77, R65, R43, R16 ;  /* 0x0000002b414d7223 */ /* 0x000fc60000000010 */
[----:B------:R-:W-:Y:S01]  /*1940*/  FFMA R79, R40, R17, R79 ;  /* 0x00000011284f7223 */ /* 0x000fe2000000004f */
[----:B---3--:R-:W-:Y:S02]  /*1950*/  FFMA R16, R36, R68, R77 ;  /* 0x0000004424107223 */ /* 0x008fe4000000004d */
[----:B------:R-:W3:Y:S01]  /*1960*/  LDS.64 R76, [R87+0x148] ;  /* 0x00014800574c7984 */ /* 0x000ee20000000a00 */
[----:B------:R-:W-:Y:S01]  /*1970*/  FFMA R78, R64, R41, R79 ;  /* 0x00000029404e7223 */ /* 0x000fe2000000004f */
[----:B------:R-:W-:-:S03]  /*1980*/  FFMA R17, R69, R37, R16 ;  /* 0x0000002545117223 */ /* 0x000fc60000000010 */
[----:B------:R-:W-:Y:S01]  /*1990*/  FFMA R79, R65, R42, R78 ;  /* 0x0000002a414f7223 */ /* 0x000fe2000000004e */
[----:B--2---:R-:W-:-:S03]  /*19a0*/  FFMA R14, R14, R38, R17 ;  /* 0x000000260e0e7223 */ /* 0x004fc60000000011 */
[----:B------:R-:W-:Y:S01]  /*19b0*/  FFMA R81, R68, R43, R79 ;  /* 0x0000002b44517223 */ /* 0x000fe2000000004f */
[----:B------:R-:W-:Y:S01]  /*19c0*/  FFMA R17, R39, R15, R14 ;  /* 0x0000000f27117223 */ /* 0x000fe2000000000e */
[----:B------:R-:W2:Y:S02]  /*19d0*/  LDS.64 R78, [R87+0x108] ;  /* 0x00010800574e7984 */ /* 0x000ea40000000a00 */
[----:B------:R-:W-:Y:S01]  /*19e0*/  FFMA R83, R36, R69, R81 ;  /* 0x0000004524537223 */ /* 0x000fe20000000051 */
[----:B----4-:R-:W-:Y:S01]  /*19f0*/  FFMA R14, R32, R70, R17 ;  /* 0x00000046200e7223 */ /* 0x010fe20000000011 */
[----:B------:R-:W4:Y:S03]  /*1a00*/  LDS.64 R80, [R87+0x150] ;  /* 0x0001500057507984 */ /* 0x000f260000000a00 */
[----:B------:R-:W-:Y:S01]  /*1a10*/  FFMA R17, R71, R33, R14 ;  /* 0x0000002147117223 */ /* 0x000fe2000000000e */
[----:B-----5:R-:W-:-:S03]  /*1a20*/  FFMA R83, R72, R37, R83 ;  /* 0x0000002548537223 */ /* 0x020fc60000000053 */
[----:B-1----:R-:W-:Y:S01]  /*1a30*/  FFMA R14, R74, R34, R17 ;  /* 0x000000224a0e7223 */ /* 0x002fe20000000011 */
[----:B------:R-:W-:Y:S02]  /*1a40*/  FFMA R17, R38, R15, R83 ;  /* 0x0000000f26117223 */ /* 0x000fe40000000053 */
[----:B------:R-:W1:Y:S01]  /*1a50*/  LDS.64 R82, [R87+0x190] ;  /* 0x0001900057527984 */ /* 0x000e620000000a00 */
[----:B------:R-:W-:Y:S01]  /*1a60*/  FFMA R15, R75, R35, R14 ;  /* 0x000000234b0f7223 */ /* 0x000fe2000000000e */
[----:B------:R-:W-:-:S03]  /*1a70*/  FFMA R17, R70, R39, R17 ;  /* 0x0000002746117223 */ /* 0x000fc60000000011 */
[----:B0-----:R-:W-:Y:S01]  /*1a80*/  FFMA R12, R28, R12, R15 ;  /* 0x0000000c1c0c7223 */ /* 0x001fe2000000000f */
[----:B------:R-:W-:-:S03]  /*1a90*/  FFMA R17, R32, R71, R17 ;  /* 0x0000004720117223 */ /* 0x000fc60000000011 */
[----:B------:R-:W-:Y:S01]  /*1aa0*/  FFMA R15, R29, R13, R12 ;  /* 0x0000000d1d0f7223 */ /* 0x000fe2000000000c */
[----:B------:R-:W-:Y:S02]  /*1ab0*/  FFMA R14, R74, R33, R17 ;  /* 0x000000214a0e7223 */ /* 0x000fe40000000011 */
[----:B------:R-:W0:Y:S01]  /*1ac0*/  LDS.64 R16, [R87+0x158] ;  /* 0x0001580057107984 */ /* 0x000e220000000a00 */
[----:B---3--:R-:W-:Y:S01]  /*1ad0*/  FFMA R12, R76, R30, R15 ;  /* 0x0000001e4c0c7223 */ /* 0x008fe2000000000f */
[----:B------:R-:W-:-:S03]  /*1ae0*/  FFMA R89, R75, R34, R14 ;  /* 0x000000224b597223 */ /* 0x000fc6000000000e */
[----:B------:R-:W-:Y:S01]  /*1af0*/  FFMA R15, R77, R31, R12 ;  /* 0x0000001f4d0f7223 */ /* 0x000fe2000000000c */
[----:B--2---:R-:W-:-:S03]  /*1b00*/  FFMA R89, R78, R35, R89 ;  /* 0x000000234e597223 */ /* 0x004fc60000000059 */
[----:B----4-:R-:W-:Y:S01]  /*1b10*/  FFMA R12, R24, R80, R15 ;  /* 0x00000050180c7223 */ /* 0x010fe2000000000f */
[----:B------:R-:W-:Y:S01]  /*1b20*/  FFMA R89, R28, R13, R89 ;  /* 0x0000000d1c597223 */ /* 0x000fe20000000059 */
[----:B------:R-:W2:Y:S02]  /*1b30*/  LDS.64 R14, [R87+0x198] ;  /* 0x00019800570e7984 */ /* 0x000ea40000000a00 */
[----:B------:R-:W-:Y:S01]  /*1b40*/  FFMA R13, R81, R25, R12 ;  /* 0x00000019510d7223 */ /* 0x000fe2000000000c */
[----:B------:R-:W-:-:S04]  /*1b50*/  FFMA R90, R76, R29, R89 ;  /* 0x0000001d4c5a7223 */ /* 0x000fc80000000059 */
[----:B------:R-:W-:Y:S01]  /*1b60*/  FFMA R89, R77, R30, R90 ;  /* 0x0000001e4d597223 */ /* 0x000fe2000000005a */
[----:B-1----:R-:W-:Y:S02]  /*1b70*/  FFMA R82, R82, R26, R13 ;  /* 0x0000001a52527223 */ /* 0x002fe4000000000d */
[----:B------:R-:W1:Y:S01]  /*1b80*/  LDS.64 R12, [R87+0x1a0] ;  /* 0x0001a000570c7984 */ /* 0x000e620000000a00 */
[----:B------:R-:W-:Y:S01]  /*1b90*/  FFMA R89, R80, R31, R89 ;  /* 0x0000001f50597223 */ /* 0x000fe20000000059 */
[----:B------:R-:W-:-:S03]  /*1ba0*/  FFMA R91, R27, R83, R82 ;  /* 0x000000531b5b7223 */ /* 0x000fc60000000052 */
[----:B------:R-:W-:-:S04]  /*1bb0*/  FFMA R89, R24, R81, R89 ;  /* 0x0000005118597223 */ /* 0x000fc80000000059 */
[----:B0-----:R-:W-:-:S04]  /*1bc0*/  FFMA R89, R16, R25, R89 ;  /* 0x0000001910597223 */ /* 0x001fc80000000059 */
[----:B------:R-:W-:Y:S02]  /*1bd0*/  FFMA R89, R26, R83, R89 ;  /* 0x000000531a597223 */ /* 0x000fe40000000059 */
[----:B------:R-:W0:Y:S01]  /*1be0*/  LDS.64 R82, [R87+0x1a8] ;  /* 0x0001a80057527984 */ /* 0x000e220000000a00 */
[----:B--2---:R-:W-:Y:S01]  /*1bf0*/  FFMA R90, R20, R14, R91 ;  /* 0x0000000e145a7223 */ /* 0x004fe2000000005b */
[----:B------:R-:W-:-:S03]  /*1c00*/  FFMA R89, R14, R27, R89 ;  /* 0x0000001b0e597223 */ /* 0x000fc60000000059 */
[----:B------:R-:W-:Y:S01]  /*1c10*/  FFMA R91, R15, R21, R90 ;  /* 0x000000150f5b7223 */ /* 0x000fe2000000005a */
[----:B------:R-:W-:-:S03]  /*1c20*/  FFMA R89, R20, R15, R89 ;  /* 0x0000000f14597223 */ /* 0x000fc60000000059 */
[----:B-1----:R-:W-:-:S04]  /*1c30*/  FFMA R90, R12, R22, R91 ;  /* 0x000000160c5a7223 */ /* 0x002fc8000000005b */
[----:B------:R-:W-:Y:S01]  /*1c40*/  FFMA R91, R13, R23, R90 ;  /* 0x000000170d5b7223 */ /* 0x000fe2000000005a */
[----:B------:R-:W-:-:S04]  /*1c50*/  FFMA R90, R12, R21, R89 ;  /* 0x000000150c5a7223 */ /* 0x000fc80000000059 */
[----:B------:R1:W-:Y:S01]  /*1c60*/  STL [R86], R91 ;  /* 0x0000005b56007387 */ /* 0x0003e20000100800 */
[----:B------:R-:W-:-:S04]  /*1c70*/  FFMA R89, R13, R22, R90 ;  /* 0x000000160d597223 */ /* 0x000fc8000000005a */
[----:B0-----:R-:W-:Y:S01]  /*1c80*/  FFMA R89, R82, R23, R89 ;  /* 0x0000001752597223 */ /* 0x001fe20000000059 */
[----:B------:R-:W-:Y:S06]  /*1c90*/  @!P2 BRA `(.L_x_15) ;  /* 0x0000000000a8a947 */ /* 0x000fec0003800000 */
[----:B------:R-:W2:Y:S01]  /*1ca0*/  LDL R9, [R86+0x8] ;  /* 0x0000080056097983 */ /* 0x000ea20000100800 */
[----:B------:R-:W-:Y:S02]  /*1cb0*/  HFMA2 R85, -RZ, RZ, 0, 1.78813934326171875e-07 ;  /* 0x00000003ff557431 */ /* 0x000fe400000001ff */
[----:B--2---:R-:W-:Y:S01]  /*1cc0*/  FFMA R18, R52, R18, R9 ;  /* 0x0000001234127223 */ /* 0x004fe20000000009 */
[----:B------:R-:W-:-:S03]  /*1cd0*/  VIADD R9, R8, 0x90 ;  /* 0x0000009008097836 */ /* 0x000fc60000000000 */
[----:B------:R-:W-:-:S04]  /*1ce0*/  FFMA R19, R19, R53, R18 ;  /* 0x0000003513137223 */ /* 0x000fc80000000012 */
        /* <DEDUP_REMOVED lines=29> */
[----:B------:R-:W-:Y:S02]  /*1ec0*/  FFMA R15, R15, R27, R14 ;  /* 0x0000001b0f0f7223 */ /* 0x000fe4000000000e */
[----:B------:R-:W0:Y:S02]  /*1ed0*/  S2R R14, SR_CgaCtaId ;  /* 0x00000000000e7919 */ /* 0x000e240000008800 */
[----:B------:R-:W-:-:S04]  /*1ee0*/  FFMA R12, R20, R12, R15 ;  /* 0x0000000c140c7223 */ /* 0x000fc8000000000f */
[----:B------:R-:W-:-:S04]  /*1ef0*/  FFMA R13, R13, R21, R12 ;  /* 0x000000150d0d7223 */ /* 0x000fc8000000000c */
[----:B------:R-:W-:-:S04]  /*1f00*/  FFMA R82, R82, R22, R13 ;  /* 0x0000001652527223 */ /* 0x000fc8000000000d */
[----:B------:R-:W-:-:S05]  /*1f10*/  FFMA R83, R23, R83, R82 ;  /* 0x0000005317537223 */ /* 0x000fca0000000052 */
[----:B------:R2:W-:Y:S02]  /*1f20*/  STL [R86+0x8], R83 ;  /* 0x0000085356007387 */ /* 0x0005e40000100800 */
[----:B0-2---:R-:W-:-:S07]  /*1f30*/  LEA R9, R14, R9, 0x18 ;  /* 0x000000090e097211 */ /* 0x005fce00078ec0ff */
.L_x_15:
[----:B------:R-:W-:Y:S05]  /*1f40*/  BSYNC.RECONVERGENT B1 ;  /* 0x0000000000017941 */ /* 0x000fea0003800200 */
.L_x_14:
[----:B------:R0:W-:Y:S01]  /*1f50*/  STL [R86+0x4], R89 ;  /* 0x0000045956007387 */ /* 0x0001e20000100800 */
[----:B------:R-:W-:-:S04]  /*1f60*/  IADD3 R11, PT, PT, R11, UR14, RZ ;  /* 0x0000000e0b0b7c10 */ /* 0x000fc8000fffe0ff */
[----:B------:R-:W-:-:S13]  /*1f70*/  ISETP.GE.AND P3, PT, R11, R4, PT ;  /* 0x000000040b00720c */ /* 0x000fda0003f66270 */
[----:B0-----:R-:W-:Y:S05]  /*1f80*/  @!P3 BRA `(.L_x_16) ;  /* 0xfffffff40078b947 */ /* 0x001fea000383ffff */
.L_x_13:
[----:B------:R-:W-:Y:S05]  /*1f90*/  BSYNC.RECONVERGENT B0 ;  /* 0x0000000000007941 */ /* 0x000fea0003800200 */
.L_x_12:
[----:B------:R-:W0:Y:S02]  /*1fa0*/  LDCU UR7, c[0x0][0x398] ;  /* 0x00007300ff0777ac */ /* 0x000e240008000800 */
[----:B0-----:R-:W-:-:S04]  /*1fb0*/  UIADD3 UR7, UPT, UPT, UR7, -0x1, URZ ;  /* 0xffffffff07077890 */ /* 0x001fc8000fffe0ff */
[----:B------:R-:W-:-:S09]  /*1fc0*/  UISETP.GE.AND UP0, UPT, UR5, UR7, UPT ;  /* 0x000000070500728c */ /* 0x000fd2000bf06270 */
[----:B------:R-:W-:Y:S05]  /*1fd0*/  BRA.U UP0, `(.L_x_17) ;  /* 0x0000000900b47547 */ /* 0x000fea000b800000 */
[----:B------:R-:W-:Y:S01]  /*1fe0*/  ISETP.LT.U32.AND P3, PT, R0, UR11, PT ;  /* 0x0000000b00007c0c */ /* 0x000fe2000bf61070 */
[----:B------:R-:W-:-:S12]  /*1ff0*/  BSSY.RECONVERGENT B1, `(.L_x_18) ;  /* 0x0000092000017945 */ /* 0x000fd80003800200 */
[----:B------:R-:W-:Y:S05]  /*2000*/  @!P3 BRA `(.L_x_19) ;  /* 0x000000080040b947 */ /* 0x000fea0003800000 */
[----:B------:R-:W0:Y:S01]  /*2010*/  S2UR UR7, SR_CTAID.Y ;  /* 0x00000000000779c3 */ /* 0x000e220000002600 */
[----:B------:R-:W0:Y:S01]  /*2020*/  LDCU UR10, c[0x0][0x3a0] ;  /* 0x00007400ff0a77ac */ /* 0x000e220008000800 */
[----:B------:R-:W-:-:S06]  /*2030*/  IMAD.MOV.U32 R18, RZ, RZ, RZ ;  /* 0x000000ffff127224 */ /* 0x000fcc00078e00ff */
[----:B------:R-:W2:Y:S08]  /*2040*/  S2UR UR9, SR_CTAID.X ;  /* 0x00000000000979c3 */ /* 0x000eb00000002500 */
[----:B------:R-:W3:Y:S01]  /*2050*/  LDC R8, c[0x0][0x39c] ;  /* 0x0000e700ff087b82 */ /* 0x000ee20000000800 */
[----:B0-----:R-:W-:-:S04]  /*2060*/  UIMAD UR7, UR7, UR10, URZ ;  /* 0x0000000a070772a4 */ /* 0x001fc8000f8e02ff */
[----:B--2---:R-:W-:-:S04]  /*2070*/  ULEA UR7, UR7, UR9, 0x1 ;  /* 0x0000000907077291 */ /* 0x004fc8000f8e08ff */
[----:B------:R-:W-:Y:S01]  /*2080*/  USHF.L.U32 UR7, UR7, 0x2, URZ ;  /* 0x0000000207077899 */ /* 0x000fe200080006ff */
[----:B---3--:R-:W-:-:S04]  /*2090*/  IMAD R8, R8, UR10, RZ ;  /* 0x0000000a08087c24 */ /* 0x008fc8000f8e02ff */
[----:B------:R-:W-:-:S05]  /*20a0*/  IMAD R9, R8, UR5, R8 ;  /* 0x0000000508097c24 */ /* 0x000fca000f8e0208 */
[C---:B------:R-:W-:Y:S02]  /*20b0*/  IADD3 R21, PT, PT, R9.reuse, UR7, RZ ;  /* 0x0000000709157c10 */ /* 0x040fe4000fffe0ff */
[----:B------:R-:W-:-:S07]  /*20c0*/  IADD3 R23, PT, PT, R9, UR7, R2 ;  /* 0x0000000709177c10 */ /* 0x000fce000fffe002 */
.L_x_28:
[----:B0-----:R-:W0:Y:S01]  /*20d0*/  LDC R52, c[0x0][0x3a0] ;  /* 0x0000e800ff347b82 */ /* 0x001e220000000800 */
[----:B---3--:R-:W-:-:S07]  /*20e0*/  IADD3 R16, PT, PT, R0, R18, RZ ;  /* 0x0000001200107210 */ /* 0x008fce0007ffe0ff */
[----:B--2---:R-:W2:Y:S01]  /*20f0*/  LDC.64 R8, c[0x0][0x380] ;  /* 0x0000e000ff087b82 */ /* 0x004ea20000000a00 */
[----:B0-----:R-:W-:-:S04]  /*2100*/  IMAD R11, R16, R52, R23 ;  /* 0x00000034100b7224 */ /* 0x001fc800078e0217 */
[----:B--2---:R-:W-:-:S05]  /*2110*/  IMAD.WIDE R10, R11, 0x4, R8 ;  /* 0x000000040b0a7825 */ /* 0x004fca00078e0208 */
[----:B------:R-:W2:Y:S01]  /*2120*/  LDG.E.128 R12, desc[UR16][R10.64] ;  /* 0x000000100a0c7981 */ /* 0x000ea2000c1e1d00 */
[----:B------:R-:W-:Y:S01]  /*2130*/  MOV R17, 0x400 ;  /* 0x0000040000117802 */ /* 0x000fe20000000f00 */
[----:B------:R-:W-:Y:S01]  /*2140*/  BSSY.RECONVERGENT B0, `(.L_x_20) ;  /* 0x000007b000007945 */ /* 0x000fe20003800200 */
[----:B------:R-:W-:Y:S01]  /*2150*/  IADD3 R18, PT, PT, R3, R18, RZ ;  /* 0x0000001203127210 */ /* 0x000fe20007ffe0ff */
[----:B------:R-:W0:Y:S02]  /*2160*/  S2R R20, SR_CgaCtaId ;  /* 0x0000000000147919 */ /* 0x000e240000008800 */
[----:B------:R-:W-:Y:S01]  /*2170*/  VIADD R17, R17, 0x90 ;  /* 0x0000009011117836 */ /* 0x000fe20000000000 */
[----:B------:R-:W-:-:S04]  /*2180*/  ISETP.GE.AND P4, PT, R18, UR11, PT ;  /* 0x0000000b12007c0c */ /* 0x000fc8000bf86270 */
[----:B0-----:R-:W-:-:S05]  /*2190*/  LEA R17, R20, R17, 0x18 ;  /* 0x0000001114117211 */ /* 0x001fca00078ec0ff */
[----:B------:R-:W-:-:S05]  /*21a0*/  IMAD R50, R16, 0x50, R17 ;  /* 0x0000005010327824 */ /* 0x000fca00078e0211 */
[----:B------:R-:W-:-:S05]  /*21b0*/  LEA R17, R2, R50, 0x2 ;  /* 0x0000003202117211 */ /* 0x000fca00078e10ff */
[----:B--2---:R0:W-:Y:S01]  /*21c0*/  STS.128 [R17], R12 ;  /* 0x0000000c11007388 */ /* 0x0041e20000000c00 */
[----:B------:R-:W-:Y:S05]  /*21d0*/  @!P1 BRA `(.L_x_21) ;  /* 0x0000000400c49947 */ /* 0x000fea0003800000 */
[----:B------:R-:W-:Y:S02]  /*21e0*/  ULOP3.LUT UP0, UR7, UR12, 0x3, URZ, 0xc0, !UPT ;  /* 0x000000030c077892 */ /* 0x000fe4000f80c0ff */
[----:B0-----:R-:W-:Y:S01]  /*21f0*/  IMAD.U32 R13, RZ, RZ, UR12 ;  /* 0x0000000cff0d7e24 */ /* 0x001fe2000f8e00ff */
[----:B------:R-:W-:-:S04]  /*2200*/  IADD3 R19, PT, PT, R2, 0x4, RZ ;  /* 0x0000000402137810 */ /* 0x000fc80007ffe0ff */
[----:B------:R-:W-:-:S04]  /*2210*/  IADD3 R12, PT, PT, R13, -0x5, -R2 ;  /* 0xfffffffb0d0c7810 */ /* 0x000fc80007ffe802 */
[----:B------:R-:W-:Y:S01]  /*2220*/  ISETP.GE.U32.AND P3, PT, R12, 0x3, PT ;  /* 0x000000030c00780c */ /* 0x000fe20003f66070 */
[----:B------:R-:W-:-:S12]  /*2230*/  BRA.U !UP0, `(.L_x_22) ;  /* 0x00000001082c7547 */ /* 0x000fd8000b800000 */
[----:B------:R-:W2:Y:S01]  /*2240*/  LDG.E.128 R12, desc[UR16][R10.64+0x10] ;  /* 0x000010100a0c7981 */ /* 0x000ea2000c1e1d00 */
[----:B------:R-:W-:Y:S01]  /*2250*/  UISETP.NE.AND UP0, UPT, UR7, 0x1, UPT ;  /* 0x000000010700788c */ /* 0x000fe2000bf05270 */
[----:B------:R-:W-:Y:S02]  /*2260*/  IADD3 R19, PT, PT, R2, 0x5, RZ ;  /* 0x0000000502137810 */ /* 0x000fe40007ffe0ff */
[----:B--2---:R0:W-:Y:S06]  /*2270*/  STS [R17+0x10], R12 ;  /* 0x0000100c11007388 */ /* 0x0041ec0000000800 */
[----:B------:R-:W-:Y:S05]  /*2280*/  BRA.U !UP0, `(.L_x_22) ;  /* 0x0000000108187547 */ /* 0x000fea000b800000 */
[----:B------:R-:W-:Y:S01]  /*2290*/  UISETP.NE.AND UP0, UPT, UR7, 0x2, UPT ;  /* 0x000000020700788c */ /* 0x000fe2000bf05270 */
[----:B------:R2:W-:Y:S01]  /*22a0*/  STS [R17+0x14], R13 ;  /* 0x0000140d11007388 */ /* 0x0005e20000000800 */
[----:B------:R-:W-:-:S04]  /*22b0*/  VIADD R19, R2, 0x6 ;  /* 0x0000000602137836 */ /* 0x000fc80000000000 */
[----:B------:R-:W-:-:S13]  /*22c0*/  PLOP3.LUT P5, PT, PT, PT, UP0, 0x80, 0x8 ;  /* 0x000000000008781c */ /* 0x000fda0003faf008 */
[----:B------:R2:W-:Y:S01]  /*22d0*/  @P5 STS [R17+0x18], R14 ;  /* 0x0000180e11005388 */ /* 0x0005e20000000800 */
[----:B------:R-:W-:-:S07]  /*22e0*/  @P5 IADD3 R19, PT, PT, R2, 0x7, RZ ;  /* 0x0000000702135810 */ /* 0x000fce0007ffe0ff */
.L_x_22:
[----:B------:R-:W-:Y:S05]  /*22f0*/  @!P3 BRA `(.L_x_21) ;  /* 0x00000004007cb947 */ /* 0x000fea0003800000 */
[----:B------:R-:W-:Y:S01]  /*2300*/  IADD3 R10, PT, PT, -R19, UR12, RZ ;  /* 0x0000000c130a7c10 */ /* 0x000fe2000fffe1ff */
[----:B------:R-:W-:Y:S01]  /*2310*/  BSSY.RECONVERGENT B2, `(.L_x_23) ;  /* 0x0000034000027945 */ /* 0x000fe20003800200 */
[----:B------:R-:W-:Y:S01]  /*2320*/  IMAD R52, R16, R52, R21 ;  /* 0x0000003410347224 */ /* 0x000fe200078e0215 */
[----:B------:R-:W-:Y:S02]  /*2330*/  PLOP3.LUT P3, PT, PT, PT, PT, 0x80, 0x8 ;  /* 0x000000000008781c */ /* 0x000fe40003f6f070 */
[----:B------:R-:W-:-:S13]  /*2340*/  ISETP.GT.AND P5, PT, R10, 0xc, PT ;  /* 0x0000000c0a00780c */ /* 0x000fda0003fa4270 */
[----:B------:R-:W-:Y:S05]  /*2350*/  @!P5 BRA `(.L_x_24) ;  /* 0x0000000000bcd947 */ /* 0x000fea0003800000 */
[----:B------:R-:W-:Y:S02]  /*2360*/  MOV R54, UR12 ;  /* 0x0000000c00367c02 */ /* 0x000fe40008000f00 */
[----:B------:R-:W-:-:S03]  /*2370*/  PLOP3.LUT P3, PT, PT, PT, PT, 0x8, 0x80 ;  /* 0x000000000080781c */ /* 0x000fc60003f6e170 */
[----:B------:R-:W-:-:S10]  /*2380*/  VIADD R54, R54, 0xfffffff4 ;  /* 0xfffffff436367836 */ /* 0x000fd40000000000 */
.L_x_25:
[C---:B0-----:R-:W-:Y:S02]  /*2390*/  IADD3 R11, PT, PT, R52.reuse, R19, RZ ;  /* 0x00000013340b7210 */ /* 0x041fe40007ffe0ff */
[C-C-:B--2---:R-:W-:Y:S02]  /*23a0*/  IADD3 R13, PT, PT, R52.reuse, 0x4, R19.reuse ;  /* 0x00000004340d7810 */ /* 0x144fe40007ffe013 */
[C---:B------:R-:W-:Y:S01]  /*23b0*/  IADD3 R15, PT, PT, R52.reuse, 0x8, R19 ;  /* 0x00000008340f7810 */ /* 0x040fe20007ffe013 */
[----:B------:R-:W-:Y:S01]  /*23c0*/  IMAD.WIDE R10, R11, 0x4, R8 ;  /* 0x000000040b0a7825 */ /* 0x000fe200078e0208 */
[----:B0-----:R-:W-:-:S03]  /*23d0*/  IADD3 R17, PT, PT, R52, 0xc, R19 ;  /* 0x0000000c34117810 */ /* 0x001fc60007ffe013 */
        /* <DEDUP_REMOVED lines=39> */
.L_x_24:
[----:B------:R-:W-:Y:S05]  /*2650*/  BSYNC.RECONVERGENT B2 ;  /* 0x0000000000027941 */ /* 0x000fea0003800200 */
.L_x_23:
[----:B0-----:R-:W-:Y:S01]  /*2660*/  IADD3 R10, PT, PT, -R19, UR12, RZ ;  /* 0x0000000c130a7c10 */ /* 0x001fe2000fffe1ff */
[----:B------:R-:W-:Y:S03]  /*2670*/  BSSY.RECONVERGENT B2, `(.L_x_26) ;  /* 0x000001a000027945 */ /* 0x000fe60003800200 */
[----:B------:R-:W-:-:S13]  /*2680*/  ISETP.GT.AND P5, PT, R10, 0x4, PT ;  /* 0x000000040a00780c */ /* 0x000fda0003fa4270 */
[----:B------:R-:W-:Y:S05]  /*2690*/  @!P5 BRA `(.L_x_27) ;  /* 0x00000000005cd947 */ /* 0x000fea0003800000 */
[----:B------:R-:W-:Y:S02]  /*26a0*/  IADD3 R11, PT, PT, R19, R52, RZ ;  /* 0x00000034130b7210 */ /* 0x000fe40007ffe0ff */
[----:B--2---:R-:W-:-:S03]  /*26b0*/  IADD3 R13, PT, PT, R52, 0x4, R19 ;  /* 0x00000004340d7810 */ /* 0x004fc60007ffe013 */
[----:B------:R-:W-:-:S04]  /*26c0*/  IMAD.WIDE R10, R11, 0x4, R8 ;  /* 0x000000040b0a7825 */ /* 0x000fc800078e0208 */
[----:B------:R-:W-:Y:S01]  /*26d0*/  IMAD.WIDE R12, R13, 0x4, R8 ;  /* 0x000000040d0c7825 */ /* 0x000fe200078e0208 */
        /* <DEDUP_REMOVED lines=8> */
[C---:B------:R-:W-:Y:S01]  /*2760*/  LEA R15, R19.reuse, R50, 0x2 ;  /* 0x00000032130f7211 */ /* 0x040fe200078e10ff */
[----:B------:R-:W-:Y:S01]  /*2770*/  VIADD R19, R19, 0x8 ;  /* 0x0000000813137836 */ /* 0x000fe20000000000 */
[----:B------:R-:W-:-:S03]  /*2780*/  PLOP3.LUT P3, PT, PT, PT, PT, 0x8, 0x80 ;  /* 0x000000000080781c */ /* 0x000fc60003f6e170 */
        /* <DEDUP_REMOVED lines=8> */
.L_x_27:
[----:B------:R-:W-:Y:S05]  /*2810*/  BSYNC.RECONVERGENT B2 ;  /* 0x0000000000027941 */ /* 0x000fea0003800200 */
.L_x_26:
[----:B------:R-:W-:-:S13]  /*2820*/  ISETP.LT.OR P3, PT, R19, UR12, P3 ;  /* 0x0000000c13007c0c */ /* 0x000fda0009f61670 */
[----:B------:R-:W-:Y:S05]  /*2830*/  @!P3 BRA `(.L_x_21) ;  /* 0x00000000002cb947 */ /* 0x000fea0003800000 */
[----:B------:R-:W-:-:S05]  /*2840*/  IADD3 R11, PT, PT, R52, R19, RZ ;  /* 0x00000013340b7210 */ /* 0x000fca0007ffe0ff */
[----:B------:R-:W-:-:S05]  /*2850*/  IMAD.WIDE R8, R11, 0x4, R8 ;  /* 0x000000040b087825 */ /* 0x000fca00078e0208 */
[----:B------:R-:W3:Y:S04]  /*2860*/  LDG.E R10, desc[UR16][R8.64] ;  /* 0x00000010080a7981 */ /* 0x000ee8000c1e1900 */
[----:B------:R-:W4:Y:S04]  /*2870*/  LDG.E R12, desc[UR16][R8.64+0x4] ;  /* 0x00000410080c7981 */ /* 0x000f28000c1e1900 */
[----:B0-2---:R-:W2:Y:S04]  /*2880*/  LDG.E R14, desc[UR16][R8.64+0x8] ;  /* 0x00000810080e7981 */ /* 0x005ea8000c1e1900 */
[----:B------:R-:W5:Y:S01]  /*2890*/  LDG.E R16, desc[UR16][R8.64+0xc] ;  /* 0x00000c1008107981 */ /* 0x000f62000c1e1900 */
[----:B------:R-:W-:-:S05]  /*28a0*/  LEA R19, R19, R50, 0x2 ;  /* 0x0000003213137211 */ /* 0x000fca00078e10ff */
[----:B---3--:R3:W-:Y:S04]  /*28b0*/  STS [R19], R10 ;  /* 0x0000000a13007388 */ /* 0x0087e80000000800 */
[----:B----4-:R3:W-:Y:S04]  /*28c0*/  STS [R19+0x4], R12 ;  /* 0x0000040c13007388 */ /* 0x0107e80000000800 */
[----:B--2---:R3:W-:Y:S04]  /*28d0*/  STS [R19+0x8], R14 ;  /* 0x0000080e13007388 */ /* 0x0047e80000000800 */
[----:B-----5:R3:W-:Y:S02]  /*28e0*/  STS [R19+0xc], R16 ;  /* 0x00000c1013007388 */ /* 0x0207e40000000800 */
.L_x_21:
[----:B------:R-:W-:Y:S05]  /*28f0*/  BSYNC.RECONVERGENT B0 ;  /* 0x0000000000007941 */ /* 0x000fea0003800200 */
.L_x_20:
[----:B------:R-:W-:Y:S05]  /*2900*/  @!P4 BRA `(.L_x_28) ;  /* 0xfffffff400f0c947 */ /* 0x000fea000383ffff */
.L_x_19:
[----:B------:R-:W-:Y:S05]  /*2910*/  BSYNC.RECONVERGENT B1 ;  /* 0x0000000000017941 */ /* 0x000fea0003800200 */
.L_x_18:
[----:B------:R-:W-:Y:S04]  /*2920*/  BSSY.RECONVERGENT B0, `(.L_x_17) ;  /* 0x0000018000007945 */ /* 0x000fe80003800200 */
[----:B------:R-:W-:Y:S05]  /*2930*/  @!P0 BRA `(.L_x_29) ;  /* 0x0000000000588947 */ /* 0x000fea0003800000 */
[----:B0--3--:R-:W0:Y:S01]  /*2940*/  S2R R16, SR_TID.Y ;  /* 0x0000000000107919 */ /* 0x009e220000002200 */
[----:B------:R-:W3:Y:S01]  /*2950*/  LDCU UR7, c[0x0][0x398] ;  /* 0x00007300ff0777ac */ /* 0x000ee20008000800 */
[----:B------:R-:W4:Y:S01]  /*2960*/  LDC.64 R8, c[0x0][0x390] ;  /* 0x0000e400ff087b82 */ /* 0x000f220000000a00 */
[----:B------:R-:W-:Y:S01]  /*2970*/  HFMA2 R10, -RZ, RZ, 0, 3.5762786865234375e-07 ;  /* 0x00000006ff0a7431 */ /* 0x000fe200000001ff */
[----:B---3--:R-:W-:-:S06]  /*2980*/  UIMAD UR7, UR4, UR7, UR5 ;  /* 0x00000007040772a4 */ /* 0x008fcc000f8e0205 */
[----:B------:R-:W-:-:S04]  /*2990*/  IMAD.U32 R11, RZ, RZ, UR7 ;  /* 0x00000007ff0b7e24 */ /* 0x000fc8000f8e00ff */
[----:B0-----:R-:W-:-:S04]  /*29a0*/  IMAD R11, R11, 0x6, R16 ;  /* 0x000000060b0b7824 */ /* 0x001fc800078e0210 */
[----:B------:R-:W-:-:S04]  /*29b0*/  IMAD R11, R11, R10, 0x24 ;  /* 0x000000240b0b7424 */ /* 0x000fc800078e020a */
[----:B----4-:R-:W-:-:S05]  /*29c0*/  IMAD.WIDE R8, R11, 0x4, R8 ;  /* 0x000000040b087825 */ /* 0x010fca00078e0208 */
[----:B------:R-:W3:Y:S04]  /*29d0*/  LDG.E R10, desc[UR16][R8.64] ;  /* 0x00000010080a7981 */ /* 0x000ee8000c1e1900 */
[----:B------:R-:W3:Y:S04]  /*29e0*/  LDG.E R11, desc[UR16][R8.64+0x4] ;  /* 0x00000410080b7981 */ /* 0x000ee8000c1e1900 */
[----:B------:R-:W4:Y:S04]  /*29f0*/  LDG.E R12, desc[UR16][R8.64+0x8] ;  /* 0x00000810080c7981 */ /* 0x000f28000c1e1900 */
[----:B--2---:R-:W4:Y:S04]  /*2a00*/  LDG.E R13, desc[UR16][R8.64+0xc] ;  /* 0x00000c10080d7981 */ /* 0x004f28000c1e1900 */
[----:B------:R-:W2:Y:S04]  /*2a10*/  LDG.E R14, desc[UR16][R8.64+0x10] ;  /* 0x00001010080e7981 */ /* 0x000ea8000c1e1900 */
[----:B------:R-:W2:Y:S01]  /*2a20*/  LDG.E R15, desc[UR16][R8.64+0x14] ;  /* 0x00001410080f7981 */ /* 0x000ea2000c1e1900 */
[----:B------:R-:W-:Y:S01]  /*2a30*/  MOV R17, 0x400 ;  /* 0x0000040000117802 */ /* 0x000fe20000000f00 */
[----:B------:R-:W0:Y:S03]  /*2a40*/  S2R R18, SR_CgaCtaId ;  /* 0x0000000000127919 */ /* 0x000e260000008800 */
[----:B0-----:R-:W-:-:S05]  /*2a50*/  LEA R17, R18, R17, 0x18 ;  /* 0x0000001112117211 */ /* 0x001fca00078ec0ff */
[----:B------:R-:W-:-:S05]  /*2a60*/  IMAD R17, R16, 0x18, R17 ;  /* 0x0000001810117824 */ /* 0x000fca00078e0211 */
[----:B---3--:R0:W-:Y:S04]  /*2a70*/  STS.64 [R17], R10 ;  /* 0x0000000a11007388 */ /* 0x0081e80000000a00 */
[----:B----4-:R0:W-:Y:S04]  /*2a80*/  STS.64 [R17+0x8], R12 ;  /* 0x0000080c11007388 */ /* 0x0101e80000000a00 */
[----:B--2---:R0:W-:Y:S02]  /*2a90*/  STS.64 [R17+0x10], R14 ;  /* 0x0000100e11007388 */ /* 0x0041e40000000a00 */
.L_x_29:
[----:B------:R-:W-:Y:S05]  /*2aa0*/  BSYNC.RECONVERGENT B0 ;  /* 0x0000000000007941 */ /* 0x000fea0003800200 */
.L_x_17:
[----:B------:R-:W4:Y:S01]  /*2ab0*/  LDC R8, c[0x0][0x398] ;  /* 0x0000e600ff087b82 */ /* 0x000f220000000800 */
[----:B------:R-:W-:-:S07]  /*2ac0*/  UIADD3 UR5, UPT, UPT, UR5, 0x1, URZ ;  /* 0x0000000105057890 */ /* 0x000fce000fffe0ff */
[----:B------:R-:W-:Y:S01]  /*2ad0*/  BAR.SYNC.DEFER_BLOCKING 0x0 ;  /* 0x0000000000007b1d */ /* 0x000fe20000010000 */
[----:B----4-:R-:W-:-:S13]  /*2ae0*/  ISETP.NE.AND P3, PT, R8, UR5, PT ;  /* 0x0000000508007c0c */ /* 0x010fda000bf65270 */
[----:B------:R-:W-:Y:S05]  /*2af0*/  @P3 BRA `(.L_x_30) ;  /* 0xffffffe800243947 */ /* 0x000fea000383ffff */
.L_x_11:
[----:B------:R-:W4:Y:S01]  /*2b00*/  S2R R9, SR_TID.X ;  /* 0x0000000000097919 */ /* 0x000f220000002100 */
[----:B0--3--:R-:W0:Y:S01]  /*2b10*/  LDC R10, c[0x0][0x3a4] ;  /* 0x0000e900ff0a7b82 */ /* 0x009e220000000800 */
[----:B------:R-:W-:Y:S01]  /*2b20*/  UIADD3 UR4, UPT, UPT, UR4, 0x1, URZ ;  /* 0x0000000104047890 */ /* 0x000fe2000fffe0ff */
[----:B------:R-:W-:Y:S01]  /*2b30*/  BSSY.RECONVERGENT B0, `(.L_x_31) ;  /* 0x0000018000007945 */ /* 0x000fe20003800200 */
[----:B--2---:R-:W2:Y:S04]  /*2b40*/  S2R R17, SR_TID.Y ;  /* 0x0000000000117919 */ /* 0x004ea80000002200 */
[----:B0-----:R-:W-:-:S04]  /*2b50*/  ISETP.LE.AND P3, PT, R10, UR4, PT ;  /* 0x000000040a007c0c */ /* 0x001fc8000bf63270 */
[----:B----4-:R-:W-:-:S04]  /*2b60*/  ISETP.NE.OR P3, PT, R9, RZ, P3 ;  /* 0x000000ff0900720c */ /* 0x010fc80001f65670 */
[----:B--2---:R-:W-:-:S13]  /*2b70*/  ISETP.GT.U32.OR P3, PT, R17, 0x5, P3 ;  /* 0x000000051100780c */ /* 0x004fda0001f64470 */
[----:B------:R-:W-:Y:S05]  /*2b80*/  @P3 BRA `(.L_x_32) ;  /* 0x0000000000483947 */ /* 0x000fea0003800000 */
[----:B------:R-:W0:Y:S01]  /*2b90*/  LDC.64 R10, c[0x0][0x390] ;  /* 0x0000e400ff0a7b82 */ /* 0x000e220000000a00 */
[----:B------:R-:W-:-:S04]  /*2ba0*/  IMAD R8, R8, UR4, RZ ;  /* 0x0000000408087c24 */ /* 0x000fc8000f8e02ff */
[----:B------:R-:W-:-:S04]  /*2bb0*/  IMAD R8, R8, 0x6, R17 ;  /* 0x0000000608087824 */ /* 0x000fc800078e0211 */
[----:B------:R-:W-:-:S04]  /*2bc0*/  IMAD R9, R8, 0x6, RZ ;  /* 0x0000000608097824 */ /* 0x000fc800078e02ff */
[----:B0-----:R-:W-:-:S05]  /*2bd0*/  IMAD.WIDE R8, R9, 0x4, R10 ;  /* 0x0000000409087825 */ /* 0x001fca00078e020a */
[----:B------:R-:W2:Y:S04]  /*2be0*/  LDG.E R10, desc[UR16][R8.64] ;  /* 0x00000010080a7981 */ /* 0x000ea8000c1e1900 */
[----:B------:R-:W2:Y:S04]  /*2bf0*/  LDG.E R11, desc[UR16][R8.64+0x4] ;  /* 0x00000410080b7981 */ /* 0x000ea8000c1e1900 */
[----:B------:R-:W3:Y:S04]  /*2c00*/  LDG.E R12, desc[UR16][R8.64+0x8] ;  /* 0x00000810080c7981 */ /* 0x000ee8000c1e1900 */
[----:B------:R-:W3:Y:S04]  /*2c10*/  LDG.E R13, desc[UR16][R8.64+0xc] ;  /* 0x00000c10080d7981 */ /* 0x000ee8000c1e1900 */
[----:B------:R-:W4:Y:S04]  /*2c20*/  LDG.E R14, desc[UR16][R8.64+0x10] ;  /* 0x00001010080e7981 */ /* 0x000f28000c1e1900 */
[----:B------:R-:W4:Y:S01]  /*2c30*/  LDG.E R15, desc[UR16][R8.64+0x14] ;  /* 0x00001410080f7981 */ /* 0x000f22000c1e1900 */
[----:B------:R-:W-:Y:S01]  /*2c40*/  MOV R16, 0x400 ;  /* 0x0000040000107802 */ /* 0x000fe20000000f00 */
[----:B------:R-:W0:Y:S03]  /*2c50*/  S2R R19, SR_CgaCtaId ;  /* 0x0000000000137919 */ /* 0x000e260000008800 */
[----:B0-----:R-:W-:-:S05]  /*2c60*/  LEA R16, R19, R16, 0x18 ;  /* 0x0000001013107211 */ /* 0x001fca00078ec0ff */
[----:B------:R-:W-:-:S05]  /*2c70*/  IMAD R16, R17, 0x18, R16 ;  /* 0x0000001811107824 */ /* 0x000fca00078e0210 */
[----:B--2---:R0:W-:Y:S04]  /*2c80*/  STS.64 [R16], R10 ;  /* 0x0000000a10007388 */ /* 0x0041e80000000a00 */
[----:B---3--:R0:W-:Y:S04]  /*2c90*/  STS.64 [R16+0x8], R12 ;  /* 0x0000080c10007388 */ /* 0x0081e80000000a00 */
[----:B----4-:R0:W-:Y:S02]  /*2ca0*/  STS.64 [R16+0x10], R14 ;  /* 0x0000100e10007388 */ /* 0x0101e40000000a00 */
.L_x_32:
[----:B------:R-:W-:Y:S05]  /*2cb0*/  BSYNC.RECONVERGENT B0 ;  /* 0x0000000000007941 */ /* 0x000fea0003800200 */
.L_x_31:
[----:B------:R-:W-:Y:S01]  /*2cc0*/  BAR.SYNC.DEFER_BLOCKING 0x0 ;  /* 0x0000000000007b1d */ /* 0x000fe20000010000 */
[----:B------:R-:W-:-:S05]  /*2cd0*/  ISETP.LT.AND P3, PT, R88, UR6, PT ;  /* 0x0000000658007c0c */ /* 0x000fca000bf61270 */
[----:B------:R-:W2:Y:S01]  /*2ce0*/  LDCU UR5, c[0x0][0x3ac] ;  /* 0x00007580ff0577ac */ /* 0x000ea20008000800 */
[----:B------:R-:W-:Y:S07]  /*2cf0*/  BSSY.RECONVERGENT B0, `(.L_x_33) ;  /* 0x00000d4000007945 */ /* 0x000fee0003800200 */
[----:B------:R-:W-:Y:S05]  /*2d00*/  @!P3 BRA `(.L_x_34) ;  /* 0x0000000c0048b947 */ /* 0x000fea0003800000 */
[----:B0-----:R-:W0:Y:S01]  /*2d10*/  S2R R11, SR_CTAID.Y ;  /* 0x00000000000b7919 */ /* 0x001e220000002600 */
[----:B------:R-:W3:Y:S01]  /*2d20*/  LDC R13, c[0x0][0x3a8] ;  /* 0x0000ea00ff0d7b82 */ /* 0x000ee20000000800 */
[C---:B------:R-:W-:Y:S01]  /*2d30*/  ISETP.GE.U32.AND P4, PT, R7.reuse, 0x3, PT ;  /* 0x000000030700780c */ /* 0x040fe20003f86070 */
[----:B------:R-:W-:Y:S01]  /*2d40*/  BSSY.RECONVERGENT B1, `(.L_x_35) ;  /* 0x000007f000017945 */ /* 0x000fe20003800200 */
[----:B------:R-:W4:Y:S01]  /*2d50*/  S2R R9, SR_CTAID.X ;  /* 0x0000000000097919 */ /* 0x000f220000002500 */
[----:B------:R-:W-:-:S04]  /*2d60*/  IADD3 R16, PT, PT, R7, 0x1, RZ ;  /* 0x0000000107107810 */ /* 0x000fc80007ffe0ff */
[----:B------:R-:W-:-:S04]  /*2d70*/  LOP3.LUT R24, R16, 0x3, RZ, 0xc0, !PT ;  /* 0x0000000310187812 */ /* 0x000fc800078ec0ff */
[----:B------:R-:W-:Y:S01]  /*2d80*/  ISETP.NE.AND P3, PT, R24, RZ, PT ;  /* 0x000000ff1800720c */ /* 0x000fe20003f65270 */
[----:B0-----:R-:W-:Y:S01]  /*2d90*/  IMAD R12, R11, 0x8, R88 ;  /* 0x000000080b0c7824 */ /* 0x001fe200078e0258 */
[----:B------:R-:W-:-:S03]  /*2da0*/  MOV R11, 0x3 ;  /* 0x00000003000b7802 */ /* 0x000fc60000000f00 */
[----:B---3--:R-:W-:Y:S02]  /*2db0*/  IMAD R12, R13, UR8, R12 ;  /* 0x000000080d0c7c24 */ /* 0x008fe4000f8e020c */
[----:B------:R-:W-:Y:S01]  /*2dc0*/  HFMA2 R13, -RZ, RZ, 0, 0 ;  /* 0x00000000ff0d7431 */ /* 0x000fe200000001ff */
[----:B------:R-:W-:Y:S01]  /*2dd0*/  SEL R11, R11, 0x2, P2 ;  /* 0x000000020b0b7807 */ /* 0x000fe20001000000 */
[----:B----4-:R-:W-:Y:S01]  /*2de0*/  IMAD R10, R9, 0x4, R6 ;  /* 0x00000004090a7824 */ /* 0x010fe200078e0206 */
[----:B------:R-:W-:Y:S06]  /*2df0*/  @!P4 BRA `(.L_x_36) ;  /* 0x0000000400ccc947 */ /* 0x000fec0003800000 */
[----:B------:R-:W0:Y:S01]  /*2e00*/  I2F.U32.RP R13, UR14 ;  /* 0x0000000e000d7d06 */ /* 0x000e220008209000 */
[----:B------:R-:W3:Y:S01]  /*2e10*/  LDC.64 R8, c[0x0][0x388] ;  /* 0x0000e200ff087b82 */ /* 0x000ee20000000a00 */
[----:B------:R-:W-:Y:S01]  /*2e20*/  IADD3 R17, PT, PT, RZ, -UR14, RZ ;  /* 0x8000000eff117c10 */ /* 0x000fe2000fffe0ff */
[----:B------:R-:W-:Y:S01]  /*2e30*/  UISETP.NE.U32.AND UP0, UPT, UR14, URZ, UPT ;  /* 0x000000ff0e00728c */ /* 0x000fe2000bf05070 */
[----:B------:R-:W-:Y:S01]  /*2e40*/  LOP3.LUT R47, R16, 0xfffffffc, RZ, 0xc0, !PT ;  /* 0xfffffffc102f7812 */ /* 0x000fe200078ec0ff */
[----:B------:R-:W-:Y:S01]  /*2e50*/  ULOP3.LUT UR7, URZ, UR14, URZ, 0x33, !UPT ;  /* 0x0000000eff077292 */ /* 0x000fe2000f8e33ff */
[----:B------:R-:W-:-:S03]  /*2e60*/  MOV R22, RZ ;  /* 0x000000ff00167202 */ /* 0x000fc60000000f00 */
[----:B------:R-:W-:Y:S02]  /*2e70*/  PLOP3.LUT P6, PT, PT, PT, UP0, 0x80, 0x8 ;  /* 0x000000000008781c */ /* 0x000fe40003fcf008 */
[----:B------:R-:W-:Y:S01]  /*2e80*/  IMAD.U32 R28, RZ, RZ, UR7 ;  /* 0x00000007ff1c7e24 */ /* 0x000fe2000f8e00ff */
[----:B0-----:R-:W0:Y:S02]  /*2e90*/  MUFU.RCP R13, R13 ;  /* 0x0000000d000d7308 */ /* 0x001e240000001000 */
[----:B0-----:R-:W-:Y:S02]  /*2ea0*/  IADD3 R14, PT, PT, R13, 0xffffffe, RZ ;  /* 0x0ffffffe0d0e7810 */ /* 0x001fe40007ffe0ff */
[----:B------:R-:W-:-:S04]  /*2eb0*/  MOV R13, RZ ;  /* 0x000000ff000d7202 */ /* 0x000fc80000000f00 */
[----:B------:R0:W4:Y:S02]  /*2ec0*/  F2I.FTZ.U32.TRUNC.NTZ R15, R14 ;  /* 0x0000000e000f7305 */ /* 0x000124000021f000 */
[----:B0-----:R-:W-:Y:S02]  /*2ed0*/  IMAD.MOV.U32 R14, RZ, RZ, RZ ;  /* 0x000000ffff0e7224 */ /* 0x001fe400078e00ff */
[----:B----4-:R-:W-:-:S04]  /*2ee0*/  IMAD R17, R17, R15, RZ ;  /* 0x0000000f11117224 */ /* 0x010fc800078e02ff */
[----:B---3--:R-:W-:-:S07]  /*2ef0*/  IMAD.HI.U32 R26, R15, R17, R14 ;  /* 0x000000110f1a7227 */ /* 0x008fce00078e000e */
.L_x_37:
[----:B0-----:R-:W0:Y:S01]  /*2f00*/  I2F.U32.RP R19, UR14 ;  /* 0x0000000e00137d06 */ /* 0x001e220008209000 */
[----:B------:R-:W-:Y:S01]  /*2f10*/  IMAD.HI.U32 R16, R26, R13, RZ ;  /* 0x0000000d1a107227 */ /* 0x000fe200078e00ff */
[----:B------:R-:W-:Y:S01]  /*2f20*/  IADD3 R21, PT, PT, RZ, -UR14, RZ ;  /* 0x8000000eff157c10 */ /* 0x000fe2000fffe0ff */
[----:B------:R-:W-:Y:S02]  /*2f30*/  ULOP3.LUT UR7, URZ, UR14, URZ, 0x33, !UPT ;  /* 0x0000000eff077292 */ /* 0x000fe4000f8e33ff */
[----:B------:R-:W-:Y:S01]  /*2f40*/  IADD3 R18, PT, PT, R13, UR14, RZ ;  /* 0x0000000e0d127c10 */ /* 0x000fe2000fffe0ff */
[----:B------:R-:W-:Y:S01]  /*2f50*/  IMAD.MOV R14, RZ, RZ, -R16 ;  /* 0x000000ffff0e7224 */ /* 0x000fe200078e0a10 */
[----:B------:R-:W-:-:S03]  /*2f60*/  UISETP.NE.U32.AND UP0, UPT, UR14, URZ, UPT ;  /* 0x000000ff0e00728c */ /* 0x000fc6000bf05070 */
[----:B------:R-:W-:Y:S01]  /*2f70*/  IMAD R17, R14, UR14, R13 ;  /* 0x0000000e0e117c24 */ /* 0x000fe2000f8e020d */
[----:B------:R-:W-:-:S04]  /*2f80*/  MOV R14, RZ ;  /* 0x000000ff000e7202 */ /* 0x000fc80000000f00 */
[----:B------:R-:W-:Y:S01]  /*2f90*/  ISETP.GE.U32.AND P4, PT, R17, UR14, PT ;  /* 0x0000000e11007c0c */ /* 0x000fe2000bf86070 */
[----:B0-----:R-:W0:-:S12]  /*2fa0*/  MUFU.RCP R19, R19 ;  /* 0x0000001300137308 */ /* 0x001e180000001000 */
[----:B------:R-:W-:Y:S01]  /*2fb0*/  @P4 IADD3 R17, PT, PT, R17, -UR14, RZ ;  /* 0x8000000e11114c10 */ /* 0x000fe2000fffe0ff */
[----:B------:R-:W-:-:S03]  /*2fc0*/  @P4 VIADD R16, R16, 0x1 ;  /* 0x0000000110104836 */ /* 0x000fc60000000000 */
[----:B------:R-:W-:Y:S02]  /*2fd0*/  ISETP.GE.U32.AND P5, PT, R17, UR14, PT ;  /* 0x0000000e11007c0c */ /* 0x000fe4000bfa6070 */
[----:B0-----:R-:W-:-:S06]  /*2fe0*/  IADD3 R15, PT, PT, R19, 0xffffffe, RZ ;  /* 0x0ffffffe130f7810 */ /* 0x001fcc0007ffe0ff */
[----:B------:R-:W0:Y:S05]  /*2ff0*/  F2I.FTZ.U32.TRUNC.NTZ R15, R15 ;  /* 0x0000000f000f7305 */ /* 0x000e2a000021f000 */
[----:B------:R-:W-:-:S05]  /*3000*/  @P5 VIADD R16, R16, 0x1 ;  /* 0x0000000110105836 */ /* 0x000fca0000000000 */
[----:B------:R-:W-:Y:S01]  /*3010*/  SEL R16, R28, R16, !P6 ;  /* 0x000000101c107207 */ /* 0x000fe20007000000 */
[----:B------:R-:W-:Y:S02]  /*3020*/  IMAD.U32 R28, RZ, RZ, UR7 ;  /* 0x00000007ff1c7e24 */ /* 0x000fe4000f8e00ff */
[----:B0-----:R-:W-:Y:S02]  /*3030*/  IMAD R21, R21, R15, RZ ;  /* 0x0000000f15157224 */ /* 0x001fe400078e02ff */
[----:B------:R-:W-:Y:S02]  /*3040*/  IMAD R16, R11, R16, RZ ;  /* 0x000000100b107224 */ /* 0x000fe400078e02ff */
[----:B------:R-:W-:Y:S01]  /*3050*/  IMAD.HI.U32 R26, R15, R21, R14 ;  /* 0x000000150f1a7227 */ /* 0x000fe200078e000e */
[----:B------:R-:W-:Y:S02]  /*3060*/  IADD3 R21, PT, PT, R18, UR14, RZ ;  /* 0x0000000e12157c10 */ /* 0x000fe4000fffe0ff */
[----:B------:R-:W-:-:S02]  /*3070*/  LEA R16, R16, UR21, 0x2 ;  /* 0x0000001510107c11 */ /* 0x000fc4000f8e10ff */
[----:B------:R-:W-:Y:S01]  /*3080*/  IADD3 R49, PT, PT, R21, UR14, RZ ;  /* 0x0000000e15317c10 */ /* 0x000fe2000fffe0ff */
[C---:B------:R-:W-:Y:S02]  /*3090*/  IMAD.HI.U32 R14, R26.reuse, R18, RZ ;  /* 0x000000121a0e7227 */ /* 0x040fe400078e00ff */
[----:B------:R-:W3:Y:S02]  /*30a0*/  LDL R23, [R16] ;  /* 0x0000000010177983 */ /* 0x000ee40000100800 */
[----:B------:R-:W-:Y:S02]  /*30b0*/  IMAD.MOV R15, RZ, RZ, -R14 ;  /* 0x000000ffff0f7224 */ /* 0x000fe400078e0a0e */
[C---:B------:R-:W-:Y:S01]  /*30c0*/  IMAD.HI.U32 R17, R26.reuse, R21, RZ ;  /* 0x000000151a117227 */ /* 0x040fe200078e00ff */
[----:B------:R-:W4:Y:S03]  /*30d0*/  LDL R25, [R16+0x4] ;  /* 0x0000040010197983 */ /* 0x000f260000100800 */
[----:B------:R-:W-:Y:S01]  /*30e0*/  IMAD R15, R15, UR14, R18 ;  /* 0x0000000e0f0f7c24 */ /* 0x000fe2000f8e0212 */
[----:B------:R-:W-:Y:S01]  /*30f0*/  IADD3 R18, PT, PT, -R17, RZ, RZ ;  /* 0x000000ff11127210 */ /* 0x000fe20007ffe1ff */
[----:B------:R-:W-:Y:S01]  /*3100*/  IMAD.HI.U32 R19, R26, R49, RZ ;  /* 0x000000311a137227 */ /* 0x000fe200078e00ff */
[----:B------:R-:W5:Y:S02]  /*3110*/  @P2 LDL R27, [R16+0x8] ;  /* 0x00000800101b2983 */ /* 0x000f640000100800 */
[----:B------:R-:W-:Y:S01]  /*3120*/  ISETP.GE.U32.AND P4, PT, R15, UR14, PT ;  /* 0x0000000e0f007c0c */ /* 0x000fe2000bf86070 */
[----:B------:R-:W-:Y:S01]  /*3130*/  IMAD R18, R18, UR14, R21 ;  /* 0x0000000e12127c24 */ /* 0x000fe2000f8e0215 */
[----:B------:R-:W-:-:S04]  /*3140*/  IADD3 R20, PT, PT, -R19, RZ, RZ ;  /* 0x000000ff13147210 */ /* 0x000fc80007ffe1ff */
[----:B------:R-:W-:-:S07]  /*3150*/  ISETP.GE.U32.AND P5, PT, R18, UR14, PT ;  /* 0x0000000e12007c0c */ /* 0x000fce000bfa6070 */
[----:B------:R-:W-:Y:S01]  /*3160*/  @P4 IADD3 R15, PT, PT, R15, -UR14, RZ ;  /* 0x8000000e0f0f4c10 */ /* 0x000fe2000fffe0ff */
[----:B------:R-:W-:-:S03]  /*3170*/  @P4 VIADD R14, R14, 0x1 ;  /* 0x000000010e0e4836 */ /* 0x000fc60000000000 */
[----:B------:R-:W-:Y:S01]  /*3180*/  ISETP.GE.U32.AND P6, PT, R15, UR14, PT ;  /* 0x0000000e0f007c0c */ /* 0x000fe2000bfc6070 */
[----:B------:R-:W-:Y:S01]  /*3190*/  IMAD R15, R20, UR14, R49 ;  /* 0x0000000e140f7c24 */ /* 0x000fe2000f8e0231 */
[----:B------:R-:W-:Y:S02]  /*31a0*/  @P5 IADD3 R18, PT, PT, R18, -UR14, RZ ;  /* 0x8000000e12125c10 */ /* 0x000fe4000fffe0ff */
[----:B------:R-:W-:Y:S02]  /*31b0*/  @P5 IADD3 R17, PT, PT, R17, 0x1, RZ ;  /* 0x0000000111115810 */ /* 0x000fe40007ffe0ff */
[----:B------:R-:W-:-:S07]  /*31c0*/  ISETP.GE.U32.AND P4, PT, R15, UR14, PT ;  /* 0x0000000e0f007c0c */ /* 0x000fce000bf86070 */
[----:B------:R-:W-:Y:S02]  /*31d0*/  @P6 IADD3 R14, PT, PT, R14, 0x1, RZ ;  /* 0x000000010e0e6810 */ /* 0x000fe40007ffe0ff */
[----:B------:R-:W-:-:S04]  /*31e0*/  ISETP.GE.U32.AND P6, PT, R18, UR14, PT ;  /* 0x0000000e12007c0c */ /* 0x000fc8000bfc6070 */
[----:B------:R-:W-:Y:S01]  /*31f0*/  @P4 VIADD R15, R15, -UR14 ;  /* 0x8000000e0f0f4c36 */ /* 0x000fe20008000000 */
[----:B------:R-:W-:-:S04]  /*3200*/  @P4 IADD3 R19, PT, PT, R19, 0x1, RZ ;  /* 0x0000000113134810 */ /* 0x000fc80007ffe0ff */
[----:B------:R-:W-:-:S04]  /*3210*/  ISETP.GE.U32.AND P5, PT, R15, UR14, PT ;  /* 0x0000000e0f007c0c */ /* 0x000fc8000bfa6070 */
[----:B------:R-:W-:Y:S02]  /*3220*/  @P6 IADD3 R17, PT, PT, R17, 0x1, RZ ;  /* 0x0000000111116810 */ /* 0x000fe40007ffe0ff */
[----:B------:R-:W-:-:S04]  /*3230*/  PLOP3.LUT P6, PT, PT, PT, UP0, 0x80, 0x8 ;  /* 0x000000000008781c */ /* 0x000fc80003fcf008 */
[C---:B------:R-:W-:Y:S02]  /*3240*/  SEL R14, R28.reuse, R14, !P6 ;  /* 0x0000000e1c0e7207 */ /* 0x040fe40007000000 */
[----:B------:R-:W-:Y:S02]  /*3250*/  SEL R18, R28, R17, !P6 ;  /* 0x000000111c127207 */ /* 0x000fe40007000000 */
[----:B------:R-:W-:Y:S01]  /*3260*/  @P5 IADD3 R19, PT, PT, R19, 0x1, RZ ;  /* 0x0000000113135810 */ /* 0x000fe20007ffe0ff */
[----:B------:R-:W-:-:S03]  /*3270*/  IMAD R14, R11, R14, RZ ;  /* 0x0000000e0b0e7224 */ /* 0x000fc600078e02ff */
[----:B------:R-:W-:Y:S01]  /*3280*/  SEL R20, R28, R19, !P6 ;  /* 0x000000131c147207 */ /* 0x000fe20007000000 */
[----:B------:R-:W-:Y:S01]  /*3290*/  IMAD R18, R11, R18, RZ ;  /* 0x000000120b127224 */ /* 0x000fe200078e02ff */
[----:B------:R-:W-:-:S03]  /*32a0*/  LEA R17, R14, UR21, 0x2 ;  /* 0x000000150e117c11 */ /* 0x000fc6000f8e10ff */
[----:B------:R-:W-:Y:S01]  /*32b0*/  IMAD R20, R11, R20, RZ ;  /* 0x000000140b147224 */ /* 0x000fe200078e02ff */
[----:B------:R-:W-:Y:S01]  /*32c0*/  LEA R18, R18, UR21, 0x2 ;  /* 0x0000001512127c11 */ /* 0x000fe2000f8e10ff */
[----:B------:R-:W5:Y:S03]  /*32d0*/  LDL R29, [R17] ;  /* 0x00000000111d7983 */ /* 0x000f660000100800 */
[----:B------:R-:W-:Y:S01]  /*32e0*/  LEA R20, R20, UR21, 0x2 ;  /* 0x0000001514147c11 */ /* 0x000fe2000f8e10ff */
[----:B------:R-:W5:Y:S04]  /*32f0*/  LDL R31, [R17+0x4] ;  /* 0x00000400111f7983 */ /* 0x000f680000100800 */
[----:B------:R0:W5:Y:S04]  /*3300*/  @P2 LDL R33, [R17+0x8] ;  /* 0x0000080011212983 */ /* 0x0001680000100800 */
[----:B------:R-:W5:Y:S04]  /*3310*/  LDL R35, [R18] ;  /* 0x0000000012237983 */ /* 0x000f680000100800 */
[----:B------:R-:W5:Y:S04]  /*3320*/  LDL R37, [R18+0x4] ;  /* 0x0000040012257983 */ /* 0x000f680000100800 */
[----:B------:R1:W5:Y:S04]  /*3330*/  @P2 LDL R39, [R18+0x8] ;  /* 0x0000080012272983 */ /* 0x0003680000100800 */
[----:B------:R-:W5:Y:S04]  /*3340*/  LDL R41, [R20] ;  /* 0x0000000014297983 */ /* 0x000f680000100800 */
[----:B------:R-:W5:Y:S04]  /*3350*/  LDL R43, [R20+0x4] ;  /* 0x00000400142b7983 */ /* 0x000f680000100800 */
[----:B------:R1:W5:Y:S01]  /*3360*/  @P2 LDL R45, [R20+0x8] ;  /* 0x00000800142d2983 */ /* 0x0003620000100800 */
[----:B------:R-:W-:-:S04]  /*3370*/  IMAD.IADD R13, R12, 0x1, R13 ;  /* 0x000000010c0d7824 */ /* 0x000fc800078e020d */
[C---:B--2---:R-:W-:Y:S01]  /*3380*/  IMAD R15, R13.reuse, UR5, R10 ;  /* 0x000000050d0f7c24 */ /* 0x044fe2000f8e020a */
[----:B------:R-:W-:-:S04]  /*3390*/  IADD3 R13, PT, PT, R13, UR14, RZ ;  /* 0x0000000e0d0d7c10 */ /* 0x000fc8000fffe0ff */
[C---:B------:R-:W-:Y:S01]  /*33a0*/  IADD3 R19, PT, PT, R13.reuse, UR14, RZ ;  /* 0x0000000e0d137c10 */ /* 0x040fe2000fffe0ff */
[----:B0-----:R-:W-:-:S04]  /*33b0*/  IMAD R17, R13, UR5, R10 ;  /* 0x000000050d117c24 */ /* 0x001fc8000f8e020a */
[C---:B------:R-:W-:Y:S02]  /*33c0*/  VIADD R13, R19.reuse, UR14 ;  /* 0x0000000e130d7c36 */ /* 0x040fe40008000000 */
[--C-:B------:R-:W-:Y:S02]  /*33d0*/  IMAD R19, R19, UR5, R10.reuse ;  /* 0x0000000513137c24 */ /* 0x100fe4000f8e020a */
[----:B------:R-:W-:Y:S02]  /*33e0*/  IMAD R13, R13, UR5, R10 ;  /* 0x000000050d0d7c24 */ /* 0x000fe4000f8e020a */
[----:B------:R-:W-:-:S04]  /*33f0*/  IMAD.WIDE R14, R15, 0x4, R8 ;  /* 0x000000040f0e7825 */ /* 0x000fc800078e0208 */
[----:B------:R-:W-:-:S04]  /*3400*/  IMAD.WIDE R16, R17, 0x4, R8 ;  /* 0x0000000411107825 */ /* 0x000fc800078e0208 */
[----:B-1----:R-:W-:-:S04]  /*3410*/  IMAD.WIDE R18, R19, 0x4, R8 ;  /* 0x0000000413127825 */ /* 0x002fc800078e0208 */
[----:B------:R-:W-:Y:S01]  /*3420*/  IMAD.WIDE R20, R13, 0x4, R8 ;  /* 0x000000040d147825 */ /* 0x000fe200078e0208 */
[----:B------:R-:W-:-:S04]  /*3430*/  IADD3 R22, PT, PT, R22, 0x4, RZ ;  /* 0x0000000416167810 */ /* 0x000fc80007ffe0ff */
[----:B------:R-:W-:Y:S02]  /*3440*/  ISETP.NE.AND P4, PT, R22, R47, PT ;  /* 0x0000002f1600720c */ /* 0x000fe40003f85270 */
[----:B------:R-:W-:Y:S01]  /*3450*/  IADD3 R13, PT, PT, R49, UR14, RZ ;  /* 0x0000000e310d7c10 */ /* 0x000fe2000fffe0ff */
[----:B---3--:R0:W-:Y:S04]  /*3460*/  STG.E desc[UR16][R14.64], R23 ;  /* 0x000000170e007986 */ /* 0x0081e8000c101910 */
[----:B----4-:R0:W-:Y:S04]  /*3470*/  STG.E desc[UR16][R14.64+0x4], R25 ;  /* 0x000004190e007986 */ /* 0x0101e8000c101910 */
[----:B-----5:R0:W-:Y:S04]  /*3480*/  @P2 STG.E desc[UR16][R14.64+0x8], R27 ;  /* 0x0000081b0e002986 */ /* 0x0201e8000c101910 */
[----:B------:R0:W-:Y:S04]  /*3490*/  STG.E desc[UR16][R16.64], R29 ;  /* 0x0000001d10007986 */ /* 0x0001e8000c101910 */
[----:B------:R0:W-:Y:S04]  /*34a0*/  STG.E desc[UR16][R16.64+0x4], R31 ;  /* 0x0000041f10007986 */ /* 0x0001e8000c101910 */
[----:B------:R0:W-:Y:S04]  /*34b0*/  @P2 STG.E desc[UR16][R16.64+0x8], R33 ;  /* 0x0000082110002986 */ /* 0x0001e8000c101910 */
[----:B------:R0:W-:Y:S04]  /*34c0*/  STG.E desc[UR16][R18.64], R35 ;  /* 0x0000002312007986 */ /* 0x0001e8000c101910 */
[----:B------:R0:W-:Y:S04]  /*34d0*/  STG.E desc[UR16][R18.64+0x4], R37 ;  /* 0x0000042512007986 */ /* 0x0001e8000c101910 */
[----:B------:R0:W-:Y:S04]  /*34e0*/  @P2 STG.E desc[UR16][R18.64+0x8], R39 ;  /* 0x0000082712002986 */ /* 0x0001e8000c101910 */
[----:B------:R0:W-:Y:S04]  /*34f0*/  STG.E desc[UR16][R20.64], R41 ;  /* 0x0000002914007986 */ /* 0x0001e8000c101910 */
[----:B------:R0:W-:Y:S04]  /*3500*/  STG.E desc[UR16][R20.64+0x4], R43 ;  /* 0x0000042b14007986 */ /* 0x0001e8000c101910 */
[----:B------:R0:W-:Y:S01]  /*3510*/  @P2 STG.E desc[UR16][R20.64+0x8], R45 ;  /* 0x0000082d14002986 */ /* 0x0001e2000c101910 */
[----:B------:R-:W-:Y:S05]  /*3520*/  @P4 BRA `(.L_x_37) ;  /* 0xfffffff800744947 */ /* 0x000fea000383ffff */
.L_x_36:
[----:B--2---:R-:W-:Y:S05]  /*3530*/  BSYNC.RECONVERGENT B1 ;  /* 0x0000000000017941 */ /* 0x004fea0003800200 */
.L_x_35:
[----:B------:R-:W-:Y:S05]  /*3540*/  @!P3 BRA `(.L_x_34) ;  /* 0x000000040038b947 */ /* 0x000fea0003800000 */
[----:B0-----:R-:W0:Y:S01]  /*3550*/  I2F.U32.RP R15, UR14 ;  /* 0x0000000e000f7d06 */ /* 0x001e220008209000 */
[----:B------:R-:W-:Y:S01]  /*3560*/  HFMA2 R8, -RZ, RZ, 0, 0 ;  /* 0x00000000ff087431 */ /* 0x000fe200000001ff */
[----:B------:R-:W-:Y:S01]  /*3570*/  IADD3 R17, PT, PT, RZ, -UR14, RZ ;  /* 0x8000000eff117c10 */ /* 0x000fe2000fffe0ff */
[----:B------:R-:W2:Y:S01]  /*3580*/  LDC R18, c[0x0][0x3ac] ;  /* 0x0000eb00ff127b82 */ /* 0x000ea20000000800 */
[----:B------:R-:W-:-:S04]  /*3590*/  LOP3.LUT R27, RZ, UR14, RZ, 0x33, !PT ;  /* 0x0000000eff1b7c12 */ /* 0x000fc8000f8e33ff */
[----:B0-----:R-:W0:Y:S02]  /*35a0*/  MUFU.RCP R15, R15 ;  /* 0x0000000f000f7308 */ /* 0x001e240000001000 */
[----:B0-----:R-:W-:-:S06]  /*35b0*/  VIADD R16, R15, 0xffffffe ;  /* 0x0ffffffe0f107836 */ /* 0x001fcc0000000000 */
[----:B------:R-:W0:Y:S02]  /*35c0*/  F2I.FTZ.U32.TRUNC.NTZ R9, R16 ;  /* 0x0000001000097305 */ /* 0x000e24000021f000 */
[----:B0-----:R-:W-:-:S04]  /*35d0*/  IMAD R17, R17, R9, RZ ;  /* 0x0000000911117224 */ /* 0x001fc800078e02ff */
[----:B------:R-:W-:-:S06]  /*35e0*/  IMAD.HI.U32 R25, R9, R17, R8 ;  /* 0x0000001109197227 */ /* 0x000fcc00078e0008 */
[----:B------:R-:W-:-:S04]  /*35f0*/  IMAD.HI.U32 R8, R25, R13, RZ ;  /* 0x0000000d19087227 */ /* 0x000fc800078e00ff */
[----:B------:R-:W-:-:S04]  /*3600*/  IMAD.MOV R14, RZ, RZ, -R8 ;  /* 0x000000ffff0e7224 */ /* 0x000fc800078e0a08 */
[----:B------:R-:W-:-:S05]  /*3610*/  IMAD R9, R14, UR14, R13 ;  /* 0x0000000e0e097c24 */ /* 0x000fca000f8e020d */
[----:B------:R-:W-:-:S13]  /*3620*/  ISETP.GE.U32.AND P3, PT, R9, UR14, PT ;  /* 0x0000000e09007c0c */ /* 0x000fda000bf66070 */
[----:B------:R-:W-:Y:S02]  /*3630*/  @P3 IADD3 R9, PT, PT, R9, -UR14, RZ ;  /* 0x8000000e09093c10 */ /* 0x000fe4000fffe0ff */
[----:B------:R-:W-:Y:S02]  /*3640*/  @P3 IADD3 R8, PT, PT, R8, 0x1, RZ ;  /* 0x0000000108083810 */ /* 0x000fe40007ffe0ff */
[----:B------:R-:W-:Y:S02]  /*3650*/  ISETP.GE.U32.AND P4, PT, R9, UR14, PT ;  /* 0x0000000e09007c0c */ /* 0x000fe4000bf86070 */
[----:B------:R-:W-:-:S11]  /*3660*/  ISETP.NE.U32.AND P3, PT, RZ, UR14, PT ;  /* 0x0000000eff007c0c */ /* 0x000fd6000bf65070 */
[----:B------:R-:W-:-:S05]  /*3670*/  @P4 VIADD R8, R8, 0x1 ;  /* 0x0000000108084836 */ /* 0x000fca0000000000 */
[----:B------:R-:W-:-:S05]  /*3680*/  SEL R8, R27, R8, !P3 ;  /* 0x000000081b087207 */ /* 0x000fca0005800000 */
[----:B------:R-:W-:-:S05]  /*3690*/  IMAD R8, R11, R8, RZ ;  /* 0x000000080b087224 */ /* 0x000fca00078e02ff */
[----:B------:R-:W-:Y:S02]  /*36a0*/  LEA R16, R8, UR21, 0x2 ;  /* 0x0000001508107c11 */ /* 0x000fe4000f8e10ff */
[----:B------:R-:W0:Y:S03]  /*36b0*/  LDC.64 R8, c[0x0][0x388] ;  /* 0x0000e200ff087b82 */ /* 0x000e260000000a00 */
[----:B------:R-:W3:Y:S04]  /*36c0*/  LDL R17, [R16] ;  /* 0x0000000010117983 */ /* 0x000ee80000100800 */
[----:B------:R-:W4:Y:S04]  /*36d0*/  LDL R19, [R16+0x4] ;  /* 0x0000040010137983 */ /* 0x000f280000100800 */
[----:B------:R-:W5:Y:S01]  /*36e0*/  @P2 LDL R21, [R16+0x8] ;  /* 0x0000080010152983 */ /* 0x000f620000100800 */
[----:B------:R-:W-:-:S02]  /*36f0*/  IADD3 R23, PT, PT, R12, R13, RZ ;  /* 0x0000000d0c177210 */ /* 0x000fc40007ffe0ff */
[----:B------:R-:W-:-:S03]  /*3700*/  ISETP.NE.AND P4, PT, R24, 0x1, PT ;  /* 0x000000011800780c */ /* 0x000fc60003f85270 */
[----:B--2---:R-:W-:-:S04]  /*3710*/  IMAD R15, R23, R18, R10 ;  /* 0x00000012170f7224 */ /* 0x004fc800078e020a */
[----:B0-----:R-:W-:-:S05]  /*3720*/  IMAD.WIDE R14, R15, 0x4, R8 ;  /* 0x000000040f0e7825 */ /* 0x001fca00078e0208 */
[----:B---3--:R3:W-:Y:S04]  /*3730*/  STG.E desc[UR16][R14.64], R17 ;  /* 0x000000110e007986 */ /* 0x0087e8000c101910 */
[----:B----4-:R3:W-:Y:S04]  /*3740*/  STG.E desc[UR16][R14.64+0x4], R19 ;  /* 0x000004130e007986 */ /* 0x0107e8000c101910 */
[----:B-----5:R3:W-:Y:S01]  /*3750*/  @P2 STG.E desc[UR16][R14.64+0x8], R21 ;  /* 0x000008150e002986 */ /* 0x0207e2000c101910 */
[----:B------:R-:W-:Y:S05]  /*3760*/  @!P4 BRA `(.L_x_34) ;  /* 0x0000000000b0c947 */ /* 0x000fea0003800000 */
[----:B------:R-:W-:-:S05]  /*3770*/  IADD3 R16, PT, PT, R13, UR14, RZ ;  /* 0x0000000e0d107c10 */ /* 0x000fca000fffe0ff */
        /* <DEDUP_REMOVED lines=8> */
[----:B------:R-:W-:-:S05]  /*3800*/  SEL R12, R27, R12, !P3 ;  /* 0x0000000c1b0c7207 */ /* 0x000fca0005800000 */
[----:B------:R-:W-:-:S05]  /*3810*/  IMAD R12, R11, R12, RZ ;  /* 0x0000000c0b0c7224 */ /* 0x000fca00078e02ff */
[----:B---3--:R-:W-:-:S05]  /*3820*/  LEA R14, R12, UR21, 0x2 ;  /* 0x000000150c0e7c11 */ /* 0x008fca000f8e10ff */
[----:B------:R-:W2:Y:S04]  /*3830*/  LDL R15, [R14] ;  /* 0x000000000e0f7983 */ /* 0x000ea80000100800 */
[----:B------:R-:W3:Y:S04]  /*3840*/  LDL R17, [R14+0x4] ;  /* 0x000004000e117983 */ /* 0x000ee80000100800 */
[----:B------:R-:W4:Y:S01]  /*3850*/  @P2 LDL R19, [R14+0x8] ;  /* 0x000008000e132983 */ /* 0x000f220000100800 */
[----:B------:R-:W-:Y:S02]  /*3860*/  IADD3 R23, PT, PT, R23, UR14, RZ ;  /* 0x0000000e17177c10 */ /* 0x000fe4000fffe0ff */
[----:B------:R-:W-:-:S03]  /*3870*/  ISETP.NE.AND P4, PT, R24, 0x2, PT ;  /* 0x000000021800780c */ /* 0x000fc60003f85270 */
[----:B------:R-:W-:-:S04]  /*3880*/  IMAD R13, R23, R18, R10 ;  /* 0x00000012170d7224 */ /* 0x000fc800078e020a */
[----:B------:R-:W-:-:S05]  /*3890*/  IMAD.WIDE R12, R13, 0x4, R8 ;  /* 0x000000040d0c7825 */ /* 0x000fca00078e0208 */
[----:B--2---:R0:W-:Y:S04]  /*38a0*/  STG.E desc[UR16][R12.64], R15 ;  /* 0x0000000f0c007986 */ /* 0x0041e8000c101910 */
[----:B---3--:R0:W-:Y:S04]  /*38b0*/  STG.E desc[UR16][R12.64+0x4], R17 ;  /* 0x000004110c007986 */ /* 0x0081e8000c101910 */
[----:B----4-:R0:W-:Y:S01]  /*38c0*/  @P2 STG.E desc[UR16][R12.64+0x8], R19 ;  /* 0x000008130c002986 */ /* 0x0101e2000c101910 */
[----:B------:R-:W-:Y:S05]  /*38d0*/  @!P4 BRA `(.L_x_34) ;  /* 0x000000000054c947 */ /* 0x000fea0003800000 */
[----:B0-----:R-:W-:-:S05]  /*38e0*/  IADD3 R12, PT, PT, R16, UR14, RZ ;  /* 0x0000000e100c7c10 */ /* 0x001fca000fffe0ff */
        /* <DEDUP_REMOVED lines=10> */
[----:B------:R-:W-:-:S05]  /*3990*/  LEA R12, R12, UR21, 0x2 ;  /* 0x000000150c0c7c11 */ /* 0x000fca000f8e10ff */
[----:B------:R-:W2:Y:S04]  /*39a0*/  LDL R13, [R12] ;  /* 0x000000000c0d7983 */ /* 0x000ea80000100800 */
[----:B------:R-:W3:Y:S04]  /*39b0*/  LDL R15, [R12+0x4] ;  /* 0x000004000c0f7983 */ /* 0x000ee80000100800 */
[----:B------:R-:W4:Y:S01]  /*39c0*/  @P2 LDL R17, [R12+0x8] ;  /* 0x000008000c112983 */ /* 0x000f220000100800 */
[----:B------:R-:W-:-:S05]  /*39d0*/  IADD3 R11, PT, PT, R23, UR14, RZ ;  /* 0x0000000e170b7c10 */ /* 0x000fca000fffe0ff */
[----:B------:R-:W-:-:S04]  /*39e0*/  IMAD R11, R11, R18, R10 ;  /* 0x000000120b0b7224 */ /* 0x000fc800078e020a */
[----:B------:R-:W-:-:S05]  /*39f0*/  IMAD.WIDE R8, R11, 0x4, R8 ;  /* 0x000000040b087825 */ /* 0x000fca00078e0208 */
[----:B--2---:R0:W-:Y:S04]  /*3a00*/  STG.E desc[UR16][R8.64], R13 ;  /* 0x0000000d08007986 */ /* 0x0041e8000c101910 */
[----:B---3--:R0:W-:Y:S04]  /*3a10*/  STG.E desc[UR16][R8.64+0x4], R15 ;  /* 0x0000040f08007986 */ /* 0x0081e8000c101910 */
[----:B----4-:R0:W-:Y:S02]  /*3a20*/  @P2 STG.E desc[UR16][R8.64+0x8], R17 ;  /* 0x0000081108002986 */ /* 0x0101e4000c101910 */
.L_x_34:
[----:B--2---:R-:W-:Y:S05]  /*3a30*/  BSYNC.RECONVERGENT B0 ;  /* 0x0000000000007941 */ /* 0x004fea0003800200 */
.L_x_33:
[----:B------:R-:W-:Y:S01]  /*3a40*/  ISETP.LT.U32.AND P3, PT, R0, UR11, PT ;  /* 0x0000000b00007c0c */ /* 0x000fe2000bf61070 */
[----:B------:R-:W-:-:S12]  /*3a50*/  BSSY.RECONVERGENT B1, `(.L_x_38) ;  /* 0x000008d000017945 */ /* 0x000fd80003800200 */
[----:B------:R-:W-:Y:S05]  /*3a60*/  @!P3 BRA `(.L_x_39) ;  /* 0x00000008002cb947 */ /* 0x000fea0003800000 */
[----:B0-----:R-:W-:-:S07]  /*3a70*/  MOV R10, RZ ;  /* 0x000000ff000a7202 */ /* 0x001fce0000000f00 */
.L_x_48:
[----:B0-2---:R-:W0:Y:S01]  /*3a80*/  S2R R12, SR_CTAID.X ;  /* 0x00000000000c7919 */ /* 0x005e220000002500 */
[----:B------:R-:W2:Y:S01]  /*3a90*/  S2UR UR5, SR_CTAID.Y ;  /* 0x00000000000579c3 */ /* 0x000ea20000002600 */
[----:B------:R-:W-:-:S07]  /*3aa0*/  IADD3 R20, PT, PT, R0, R10, RZ ;  /* 0x0000000a00147210 */ /* 0x000fce0007ffe0ff */
[----:B------:R-:W2:Y:S08]  /*3ab0*/  LDC R23, c[0x0][0x3a0] ;  /* 0x0000e800ff177b82 */ /* 0x000eb00000000800 */
[----:B------:R-:W4:Y:S01]  /*3ac0*/  LDC.64 R8, c[0x0][0x380] ;  /* 0x0000e000ff087b82 */ /* 0x000f220000000a00 */
[----:B--2---:R-:W-:-:S04]  /*3ad0*/  IMAD R11, R23, UR5, RZ ;  /* 0x00000005170b7c24 */ /* 0x004fc8000f8e02ff */
[----:B0-----:R-:W-:-:S05]  /*3ae0*/  IMAD R11, R11, 0x2, R12 ;  /* 0x000000020b0b7824 */ /* 0x001fca00078e020c */
[----:B------:R-:W-:-:S05]  /*3af0*/  SHF.L.U32 R25, R11, 0x2, RZ ;  /* 0x000000020b197819 */ /* 0x000fca00000006ff */
[----:B---3--:R-:W-:-:S04]  /*3b00*/  IMAD.IADD R13, R25, 0x1, R2 ;  /* 0x00000001190d7824 */ /* 0x008fc800078e0202 */
[----:B------:R-:W-:-:S04]  /*3b10*/  IMAD R13, R20, R23, R13 ;  /* 0x00000017140d7224 */ /* 0x000fc800078e020d */
[----:B----4-:R-:W-:-:S05]  /*3b20*/  IMAD.WIDE R12, R13, 0x4, R8 ;  /* 0x000000040d0c7825 */ /* 0x010fca00078e0208 */
[----:B---3--:R-:W2:Y:S01]  /*3b30*/  LDG.E.128 R16, desc[UR16][R12.64] ;  /* 0x000000100c107981 */ /* 0x008ea2000c1e1d00 */
[----:B------:R-:W-:Y:S01]  /*3b40*/  MOV R11, 0x400 ;  /* 0x00000400000b7802 */ /* 0x000fe20000000f00 */
[----:B------:R-:W-:Y:S01]  /*3b50*/  IMAD.IADD R10, R3, 0x1, R10 ;  /* 0x00000001030a7824 */ /* 0x000fe200078e020a */
[----:B------:R-:W-:Y:S01]  /*3b60*/  BSSY.RECONVERGENT B0, `(.L_x_40) ;  /* 0x000007a000007945 */ /* 0x000fe20003800200 */
[----:B------:R-:W0:Y:S01]  /*3b70*/  S2R R14, SR_CgaCtaId ;  /* 0x00000000000e7919 */ /* 0x000e220000008800 */
[----:B------:R-:W-:Y:S02]  /*3b80*/  IADD3 R11, PT, PT, R11, 0x90, RZ ;  /* 0x000000900b0b7810 */ /* 0x000fe40007ffe0ff */
[----:B------:R-:W-:Y:S02]  /*3b90*/  ISETP.GE.AND P4, PT, R10, UR11, PT ;  /* 0x0000000b0a007c0c */ /* 0x000fe4000bf86270 */
[----:B0-----:R-:W-:-:S05]  /*3ba0*/  LEA R11, R14, R11, 0x18 ;  /* 0x0000000b0e0b7211 */ /* 0x001fca00078ec0ff */
[----:B------:R-:W-:-:S05]  /*3bb0*/  IMAD R50, R20, 0x50, R11 ;  /* 0x0000005014327824 */ /* 0x000fca00078e020b */
[----:B------:R-:W-:-:S05]  /*3bc0*/  LEA R21, R2, R50, 0x2 ;  /* 0x0000003202157211 */ /* 0x000fca00078e10ff */
[----:B--2---:R0:W-:Y:S01]  /*3bd0*/  STS.128 [R21], R16 ;  /* 0x0000001015007388 */ /* 0x0041e20000000c00 */
[----:B------:R-:W-:Y:S05]  /*3be0*/  @!P1 BRA `(.L_x_41) ;  /* 0x0000000400c49947 */ /* 0x000fea0003800000 */
[----:B------:R-:W-:Y:S02]  /*3bf0*/  ULOP3.LUT UP0, UR5, UR12, 0x3, URZ, 0xc0, !UPT ;  /* 0x000000030c057892 */ /* 0x000fe4000f80c0ff */
[----:B------:R-:W-:-:S04]  /*3c00*/  MOV R11, UR12 ;  /* 0x0000000c000b7c02 */ /* 0x000fc80008000f00 */
[----:B------:R-:W-:-:S04]  /*3c10*/  IADD3 R11, PT, PT, R11, -0x5, -R2 ;  /* 0xfffffffb0b0b7810 */ /* 0x000fc80007ffe802 */
[----:B------:R-:W-:Y:S02]  /*3c20*/  ISETP.GE.U32.AND P3, PT, R11, 0x3, PT ;  /* 0x000000030b00780c */ /* 0x000fe40003f66070 */
[----:B------:R-:W-:Y:S01]  /*3c30*/  IADD3 R11, PT, PT, R2, 0x4, RZ ;  /* 0x00000004020b7810 */ /* 0x000fe20007ffe0ff */
[----:B------:R-:W-:Y:S10]  /*3c40*/  BRA.U !UP0, `(.L_x_42) ;  /* 0x00000001082c7547 */ /* 0x000ff4000b800000 */
[----:B------:R-:W2:Y:S01]  /*3c50*/  LDG.E.128 R12, desc[UR16][R12.64+0x10] ;  /* 0x000010100c0c7981 */ /* 0x000ea2000c1e1d00 */
[----:B------:R-:W-:Y:S01]  /*3c60*/  UISETP.NE.AND UP0, UPT, UR5, 0x1, UPT ;  /* 0x000000010500788c */ /* 0x000fe2000bf05270 */
[----:B------:R-:W-:Y:S02]  /*3c70*/  VIADD R11, R2, 0x5 ;  /* 0x00000005020b7836 */ /* 0x000fe40000000000 */
[----:B--2---:R2:W-:Y:S06]  /*3c80*/  STS [R21+0x10], R12 ;  /* 0x0000100c15007388 */ /* 0x0045ec0000000800 */
[----:B------:R-:W-:Y:S05]  /*3c90*/  BRA.U !UP0, `(.L_x_42) ;  /* 0x0000000108187547 */ /* 0x000fea000b800000 */
[----:B------:R-:W-:Y:S01]  /*3ca0*/  UISETP.NE.AND UP0, UPT, UR5, 0x2, UPT ;  /* 0x000000020500788c */ /* 0x000fe2000bf05270 */
[----:B------:R3:W-:Y:S01]  /*3cb0*/  STS [R21+0x14], R13 ;  /* 0x0000140d15007388 */ /* 0x0007e20000000800 */
[----:B------:R-:W-:-:S04]  /*3cc0*/  IADD3 R11, PT, PT, R2, 0x6, RZ ;  /* 0x00000006020b7810 */ /* 0x000fc80007ffe0ff */
[----:B------:R-:W-:-:S13]  /*3cd0*/  PLOP3.LUT P5, PT, PT, PT, UP0, 0x80, 0x8 ;  /* 0x000000000008781c */ /* 0x000fda0003faf008 */
[----:B------:R3:W-:Y:S01]  /*3ce0*/  @P5 STS [R21+0x18], R14 ;  /* 0x0000180e15005388 */ /* 0x0007e20000000800 */
[----:B------:R-:W-:-:S07]  /*3cf0*/  @P5 IADD3 R11, PT, PT, R2, 0x7, RZ ;  /* 0x00000007020b5810 */ /* 0x000fce0007ffe0ff */
.L_x_42:
[----:B------:R-:W-:Y:S05]  /*3d00*/  @!P3 BRA `(.L_x_41) ;  /* 0x00000004007cb947 */ /* 0x000fea0003800000 */
[----:B--2---:R-:W-:Y:S01]  /*3d10*/  IADD3 R12, PT, PT, -R11, UR12, RZ ;  /* 0x0000000c0b0c7c10 */ /* 0x004fe2000fffe1ff */
[----:B------:R-:W-:Y:S01]  /*3d20*/  BSSY.RECONVERGENT B2, `(.L_x_43) ;  /* 0x0000034000027945 */ /* 0x000fe20003800200 */
[----:B------:R-:W-:Y:S01]  /*3d30*/  IMAD R52, R20, R23, R25 ;  /* 0x0000001714347224 */ /* 0x000fe200078e0219 */
[----:B------:R-:W-:Y:S02]  /*3d40*/  PLOP3.LUT P3, PT, PT, PT, PT, 0x80, 0x8 ;  /* 0x000000000008781c */ /* 0x000fe40003f6f070 */
[----:B------:R-:W-:-:S13]  /*3d50*/  ISETP.GT.AND P5, PT, R12, 0xc, PT ;  /* 0x0000000c0c00780c */ /* 0x000fda0003fa4270 */
[----:B------:R-:W-:Y:S05]  /*3d60*/  @!P5 BRA `(.L_x_44) ;  /* 0x0000000000bcd947 */ /* 0x000fea0003800000 */
[----:B------:R-:W-:Y:S01]  /*3d70*/  IMAD.U32 R54, RZ, RZ, UR12 ;  /* 0x0000000cff367e24 */ /* 0x000fe2000f8e00ff */
[----:B------:R-:W-:-:S04]  /*3d80*/  PLOP3.LUT P3, PT, PT, PT, PT, 0x8, 0x80 ;  /* 0x000000000080781c */ /* 0x000fc80003f6e170 */
[----:B------:R-:W-:-:S09]  /*3d90*/  IADD3 R54, PT, PT, R54, -0xc, RZ ;  /* 0xfffffff436367810 */ /* 0x000fd20007ffe0ff */
.L_x_45:
[C---:B--23--:R-:W-:Y:S02]  /*3da0*/  IADD3 R13, PT, PT, R52.reuse, R11, RZ ;  /* 0x0000000b340d7210 */ /* 0x04cfe40007ffe0ff */
[C-C-:B------:R-:W-:Y:S02]  /*3db0*/  IADD3 R15, PT, PT, R52.reuse, 0x4, R11.reuse ;  /* 0x00000004340f7810 */ /* 0x140fe40007ffe00b */
[C---:B0-----:R-:W-:Y:S01]  /*3dc0*/  IADD3 R17, PT, PT, R52.reuse, 0x8, R11 ;  /* 0x0000000834117810 */ /* 0x041fe20007ffe00b */
[----:B------:R-:W-:Y:S01]  /*3dd0*/  IMAD.WIDE R12, R13, 0x4, R8 ;  /* 0x000000040d0c7825 */ /* 0x000fe200078e0208 */
[----:B------:R-:W-:-:S03]  /*3de0*/  IADD3 R19, PT, PT, R52, 0xc, R11 ;  /* 0x0000000c34137810 */ /* 0x000fc60007ffe00b */
        /* <DEDUP_REMOVED lines=19> */
[C---:B0-----:R-:W-:Y:S01]  /*3f20*/  IMAD R13, R11.reuse, 0x4, R50 ;  /* 0x000000040b0d7824 */ /* 0x041fe200078e0232 */
[----:B------:R-:W-:-:S04]  /*3f30*/  IADD3 R11, PT, PT, R11, 0x10, RZ ;  /* 0x000000100b0b7810 */ /* 0x000fc80007ffe0ff */
        /* <DEDUP_REMOVED lines=18> */
.L_x_44:
[----:B------:R-:W-:Y:S05]  /*4060*/  BSYNC.RECONVERGENT B2 ;  /* 0x0000000000027941 */ /* 0x000fea0003800200 */
.L_x_43:
[----:B--2---:R-:W-:Y:S01]  /*4070*/  IADD3 R12, PT, PT, -R11, UR12, RZ ;  /* 0x0000000c0b0c7c10 */ /* 0x004fe2000fffe1ff */
[----:B------:R-:W-:Y:S03]  /*4080*/  BSSY.RECONVERGENT B2, `(.L_x_46) ;  /* 0x000001a000027945 */ /* 0x000fe60003800200 */
[----:B------:R-:W-:-:S13]  /*4090*/  ISETP.GT.AND P5, PT, R12, 0x4, PT ;  /* 0x000000040c00780c */ /* 0x000fda0003fa4270 */
[----:B------:R-:W-:Y:S05]  /*40a0*/  @!P5 BRA `(.L_x_47) ;  /* 0x00000000005cd947 */ /* 0x000fea0003800000 */
[----:B---3--:R-:W-:Y:S02]  /*40b0*/  IADD3 R13, PT, PT, R11, R52, RZ ;  /* 0x000000340b0d7210 */ /* 0x008fe40007ffe0ff */
[----:B------:R-:W-:-:S03]  /*40c0*/  IADD3 R15, PT, PT, R52, 0x4, R11 ;  /* 0x00000004340f7810 */ /* 0x000fc60007ffe00b */
[----:B------:R-:W-:-:S04]  /*40d0*/  IMAD.WIDE R12, R13, 0x4, R8 ;  /* 0x000000040d0c7825 */ /* 0x000fc800078e0208 */
[----:B------:R-:W-:Y:S01]  /*40e0*/  IMAD.WIDE R14, R15, 0x4, R8 ;  /* 0x000000040f0e7825 */ /* 0x000fe200078e0208 */
[----:B0-----:R-:W2:Y:S04]  /*40f0*/  LDG.E R16, desc[UR16][R12.64] ;  /* 0x000000100c107981 */ /* 0x001ea8000c1e1900 */
        /* <DEDUP_REMOVED lines=18> */
.L_x_47:
[----:B------:R-:W-:Y:S05]  /*4220*/  BSYNC.RECONVERGENT B2 ;  /* 0x0000000000027941 */ /* 0x000fea0003800200 */
.L_x_46:
[----:B------:R-:W-:-:S13]  /*4230*/  ISETP.LT.OR P3, PT, R11, UR12, P3 ;  /* 0x0000000c0b007c0c */ /* 0x000fda0009f61670 */
[----:B------:R-:W-:Y:S05]  /*4240*/  @!P3 BRA `(.L_x_41) ;  /* 0x00000000002cb947 */ /* 0x000fea0003800000 */
[----:B---3--:R-:W-:-:S05]  /*4250*/  IADD3 R13, PT, PT, R52, R11, RZ ;  /* 0x0000000b340d7210 */ /* 0x008fca0007ffe0ff */
[----:B------:R-:W-:-:S05]  /*4260*/  IMAD.WIDE R8, R13, 0x4, R8 ;  /* 0x000000040d087825 */ /* 0x000fca00078e0208 */
[----:B------:R-:W3:Y:S04]  /*4270*/  LDG.E R12, desc[UR16][R8.64] ;  /* 0x00000010080c7981 */ /* 0x000ee8000c1e1900 */
[----:B------:R-:W4:Y:S04]  /*4280*/  LDG.E R14, desc[UR16][R8.64+0x4] ;  /* 0x00000410080e7981 */ /* 0x000f28000c1e1900 */
[----:B0-2---:R-:W2:Y:S04]  /*4290*/  LDG.E R16, desc[UR16][R8.64+0x8] ;  /* 0x0000081008107981 */ /* 0x005ea8000c1e1900 */
[----:B------:R-:W5:Y:S01]  /*42a0*/  LDG.E R18, desc[UR16][R8.64+0xc] ;  /* 0x00000c1008127981 */ /* 0x000f62000c1e1900 */
[----:B------:R-:W-:-:S05]  /*42b0*/  IMAD R11, R11, 0x4, R50 ;  /* 0x000000040b0b7824 */ /* 0x000fca00078e0232 */
[----:B---3--:R0:W-:Y:S04]  /*42c0*/  STS [R11], R12 ;  /* 0x0000000c0b007388 */ /* 0x0081e80000000800 */
[----:B----4-:R0:W-:Y:S04]  /*42d0*/  STS [R11+0x4], R14 ;  /* 0x0000040e0b007388 */ /* 0x0101e80000000800 */
[----:B--2---:R0:W-:Y:S04]  /*42e0*/  STS [R11+0x8], R16 ;  /* 0x000008100b007388 */ /* 0x0041e80000000800 */
[----:B-----5:R0:W-:Y:S02]  /*42f0*/  STS [R11+0xc], R18 ;  /* 0x00000c120b007388 */ /* 0x0201e40000000800 */
.L_x_41:
[----:B------:R-:W-:Y:S05]  /*4300*/  BSYNC.RECONVERGENT B0 ;  /* 0x0000000000007941 */ /* 0x000fea0003800200 */
.L_x_40:
[----:B------:R-:W-:Y:S05]  /*4310*/  @!P4 BRA `(.L_x_48) ;  /* 0xfffffff400d8c947 */ /* 0x000fea000383ffff */
.L_x_39:
[----:B------:R-:W-:Y:S05]  /*4320*/  BSYNC.RECONVERGENT B1 ;  /* 0x0000000000017941 */ /* 0x000fea0003800200 */
.L_x_38:
[----:B0-----:R-:W0:Y:S02]  /*4330*/  LDC R8, c[0x0][0x3a4] ;  /* 0x0000e900ff087b82 */ /* 0x001e240000000800 */
[----:B0-----:R-:W-:-:S13]  /*4340*/  ISETP.NE.AND P3, PT, R8, UR4, PT ;  /* 0x0000000408007c0c */ /* 0x001fda000bf65270 */
[----:B------:R-:W-:Y:S05]  /*4350*/  @!P3 EXIT ;  /* 0x000000000000b94d */ /* 0x000fea0003800000 */
[----:B------:R-:W-:Y:S05]  /*4360*/  BRA `(.L_x_49) ;  /* 0xffffffcc00d87947 */ /* 0x000fea000383ffff */
        .weak           $__internal_0_$__cuda_sm20_div_u16
        .type           $__internal_0_$__cuda_sm20_div_u16,@function
        .size           $__internal_0_$__cuda_sm20_div_u16,(.L_x_51 - $__internal_0_$__cuda_sm20_div_u16)
$__internal_0_$__cuda_sm20_div_u16:
[----:B------:R-:W0:Y:S01]  /*4370*/  I2F.U16 R3, R11 ;  /* 0x0000000b00037306 */ /* 0x000e220000101000 */
[----:B------:R-:W-:Y:S01]  /*4380*/  HFMA2 R6, -RZ, RZ, 15, 0 ;  /* 0x4b800000ff067431 */ /* 0x000fe200000001ff */
[C---:B0-----:R-:W-:Y:S02]  /*4390*/  FSETP.GEU.AND P1, PT, |R3|.reuse, 1.175494350822287508e-38, PT ;  /* 0x008000000300780b */ /* 0x041fe40003f2e200 */
[----:B------:R-:W-:Y:S02]  /*43a0*/  FSETP.GT.AND P0, PT, |R3|, 8.50705917302346158658e+37, PT ;  /* 0x7e8000000300780b */ /* 0x000fe40003f04200 */
[----:B------:R-:W-:-:S04]  /*43b0*/  FSEL R6, R6, 1, !P1 ;  /* 0x3f80000006067808 */ /* 0x000fc80004800000 */
[----:B------:R-:W-:Y:S02]  /*43c0*/  FSEL R6, R6, 0.25, !P0 ;  /* 0x3e80000006067808 */ /* 0x000fe40004000000 */
[----:B------:R-:W-:-:S03]  /*43d0*/  ISETP.NE.U32.AND P0, PT, R11, RZ, PT ;  /* 0x000000ff0b00720c */ /* 0x000fc60003f05070 */
[----:B------:R-:W-:Y:S02]  /*43e0*/  FMUL R8, R3, R6 ;  /* 0x0000000603087220 */ /* 0x000fe40000400000 */
[----:B------:R-:W-:Y:S08]  /*43f0*/  I2F.U16.RZ R3, R10 ;  /* 0x0000000a00037306 */ /* 0x000ff0000010d000 */
[----:B------:R-:W0:Y:S02]  /*4400*/  MUFU.RCP R7, R8 ;  /* 0x0000000800077308 */ /* 0x000e240000001000 */
[----:B0-----:R-:W-:-:S05]  /*4410*/  FMUL R7, R6, R7 ;  /* 0x0000000706077220 */ /* 0x001fca0000400000 */
[----:B------:R-:W-:Y:S01]  /*4420*/  IADD3 R6, PT, PT, R7, 0x2, RZ ;  /* 0x0000000207067810 */ /* 0x000fe20007ffe0ff */
[----:B------:R-:W-:-:S04]  /*4430*/  HFMA2 R7, -RZ, RZ, 0, 0 ;  /* 0x00000000ff077431 */ /* 0x000fc800000001ff */
[----:B------:R-:W-:Y:S01]  /*4440*/  FMUL.RZ R3, R3, R6 ;  /* 0x0000000603037220 */ /* 0x000fe2000040c000 */
[----:B------:R-:W-:-:S05]  /*4450*/  MOV R6, R12 ;  /* 0x0000000c00067202 */ /* 0x000fca0000000f00 */
[----:B------:R-:W0:Y:S02]  /*4460*/  F2I.U32.TRUNC.NTZ R3, R3 ;  /* 0x0000000300037305 */ /* 0x000e24000020f000 */
[----:B0-----:R-:W-:Y:S01]  /*4470*/  LOP3.LUT R11, R3, 0xffff, RZ, 0xc0, !PT ;  /* 0x0000ffff030b7812 */ /* 0x001fe200078ec0ff */
[----:B------:R-:W-:Y:S01]  /*4480*/  @!P0 IMAD.MOV.U32 R11, RZ, RZ, -0x1 ;  /* 0xffffffffff0b8424 */ /* 0x000fe200078e00ff */
[----:B------:R-:W-:Y:S06]  /*4490*/  RET.REL.NODEC R6 `(_Z15gpu_direct_convILi8ELi4ELi6ELi6ELi24ELi28ELi20EEvPfS0_S0_iiiiii) ;  /* 0xffffffb806d87950 */ /* 0x000fec0003c3ffff */
.L_x_50:
[----:B------:R-:W-:-:S00]  /*44a0*/  BRA `(.L_x_50) ;  /* 0xfffffffc00fc7947 */ /* 0x000fc0000383ffff */
[----:B------:R-:W-:-:S00]  /*44b0*/  NOP ;  /* 0x0000000000007918 */ /* 0x000fc00000000000 */
        /* <DEDUP_REMOVED lines=12> */
.L_x_51:


//--------------------- .nv.shared._Z15gpu_direct_convILi8ELi4ELi6ELi6ELi24ELi28ELi20EEvPfS0_S0_iiiiii --------------------------
	.section	.nv.shared._Z15gpu_direct_convILi8ELi4ELi6ELi6ELi24ELi28ELi20EEvPfS0_S0_iiiiii,"aw",@nobits
	.sectionflags	@""
	.align	4
.nv.shared._Z15gpu_direct_convILi8ELi4ELi6ELi6ELi24ELi28ELi20EEvPfS0_S0_iiiiii:
	.zero		3408


//--------------------- .nv.shared.reserved.0     --------------------------
	.section	.nv.shared.reserved.0,"aw",@nobits
	.weak		__nv_reservedSMEM_offset_0_alias
	.size		__nv_reservedSMEM_offset_0_alias, 0, 64
	.other		__nv_reservedSMEM_offset_0_alias,@"STO_CUDA_RESERVED_SHARED STV_DEFAULT"
__nv_reservedSMEM_offset_0_alias:
	.zero		0
	.zero		64


//--------------------- .nv.constant0._Z15gpu_direct_convILi8ELi4ELi6ELi6ELi24ELi28ELi20EEvPfS0_S0_iiiiii --------------------------
	.section	.nv.constant0._Z15gpu_direct_convILi8ELi4ELi6ELi6ELi24ELi28ELi20EEvPfS0_S0_iiiiii,"a",@progbits
	.sectionflags	@""
	.align	4
.nv.constant0._Z15gpu_direct_convILi8ELi4ELi6ELi6ELi24ELi28ELi20EEvPfS0_S0_iiiiii:
	.zero		944


//--------------------- SYMBOLS --------------------------

	.type		.nv.reservedSmem.offset0,@object
	.size		.nv.reservedSmem.offset0,0x4
	.type		.nv.reservedSmem.cap,@object
	.size		.nv.reservedSmem.cap,0x4
